//
// Generated by NVIDIA NVVM Compiler
//
// Compiler Build ID: CL-36424714
// Cuda compilation tools, release 13.0, V13.0.88
// Based on NVVM 20.0.0
//

.version 9.0
.target sm_100
.address_size 64

	// .globl	_Z15cudaFeedForwardPdS_S_S_iii

.visible .entry _Z15cudaFeedForwardPdS_S_S_iii(
	.param .u64 .ptr .align 1 _Z15cudaFeedForwardPdS_S_S_iii_param_0,
	.param .u64 .ptr .align 1 _Z15cudaFeedForwardPdS_S_S_iii_param_1,
	.param .u64 .ptr .align 1 _Z15cudaFeedForwardPdS_S_S_iii_param_2,
	.param .u64 .ptr .align 1 _Z15cudaFeedForwardPdS_S_S_iii_param_3,
	.param .u32 _Z15cudaFeedForwardPdS_S_S_iii_param_4,
	.param .u32 _Z15cudaFeedForwardPdS_S_S_iii_param_5,
	.param .u32 _Z15cudaFeedForwardPdS_S_S_iii_param_6
)
{
	.reg .pred 	%p<14>;
	.reg .b32 	%r<48>;
	.reg .b64 	%rd<45>;
	.reg .b64 	%fd<67>;

	ld.param.u64 	%rd5, [_Z15cudaFeedForwardPdS_S_S_iii_param_0];
	ld.param.u64 	%rd6, [_Z15cudaFeedForwardPdS_S_S_iii_param_1];
	ld.param.u64 	%rd4, [_Z15cudaFeedForwardPdS_S_S_iii_param_3];
	ld.param.u32 	%r21, [_Z15cudaFeedForwardPdS_S_S_iii_param_4];
	ld.param.u32 	%r22, [_Z15cudaFeedForwardPdS_S_S_iii_param_5];
	ld.param.u32 	%r24, [_Z15cudaFeedForwardPdS_S_S_iii_param_6];
	cvta.to.global.u64 	%rd1, %rd5;
	cvta.to.global.u64 	%rd2, %rd6;
	mov.u32 	%r25, %ctaid.x;
	mov.u32 	%r26, %ntid.x;
	mov.u32 	%r27, %tid.x;
	mad.lo.s32 	%r1, %r25, %r26, %r27;
	mov.u32 	%r28, %ctaid.y;
	mov.u32 	%r29, %ntid.y;
	mov.u32 	%r30, %tid.y;
	mad.lo.s32 	%r31, %r28, %r29, %r30;
	setp.ge.s32 	%p1, %r1, %r21;
	setp.ge.s32 	%p2, %r31, %r24;
	or.pred  	%p3, %p1, %p2;
	@%p3 bra 	$L__BB0_14;
	mul.lo.s32 	%r3, %r24, %r22;
	add.s32 	%r32, %r3, %r31;
	mul.wide.s32 	%rd7, %r32, 8;
	add.s64 	%rd8, %rd2, %rd7;
	ld.global.f64 	%fd66, [%rd8];
	setp.lt.s32 	%p4, %r22, 1;
	@%p4 bra 	$L__BB0_13;
	mul.lo.s32 	%r4, %r21, %r1;
	and.b32  	%r5, %r22, 7;
	setp.lt.u32 	%p5, %r22, 8;
	mov.b32 	%r46, 0;
	@%p5 bra 	$L__BB0_5;
	and.b32  	%r46, %r22, 2147483640;
	neg.s32 	%r44, %r46;
	shl.b32 	%r8, %r24, 3;
	mul.wide.s32 	%rd13, %r24, 8;
	mov.u32 	%r42, %r4;
	mov.u32 	%r43, %r31;
$L__BB0_4:
	.pragma "nounroll";
	mul.wide.s32 	%rd9, %r42, 8;
	add.s64 	%rd10, %rd1, %rd9;
	ld.global.f64 	%fd15, [%rd10];
	mul.wide.s32 	%rd11, %r43, 8;
	add.s64 	%rd12, %rd2, %rd11;
	ld.global.f64 	%fd16, [%rd12];
	fma.rn.f64 	%fd17, %fd15, %fd16, %fd66;
	ld.global.f64 	%fd18, [%rd10+8];
	add.s64 	%rd14, %rd12, %rd13;
	ld.global.f64 	%fd19, [%rd14];
	fma.rn.f64 	%fd20, %fd18, %fd19, %fd17;
	ld.global.f64 	%fd21, [%rd10+16];
	add.s64 	%rd15, %rd14, %rd13;
	ld.global.f64 	%fd22, [%rd15];
	fma.rn.f64 	%fd23, %fd21, %fd22, %fd20;
	ld.global.f64 	%fd24, [%rd10+24];
	add.s64 	%rd16, %rd15, %rd13;
	ld.global.f64 	%fd25, [%rd16];
	fma.rn.f64 	%fd26, %fd24, %fd25, %fd23;
	ld.global.f64 	%fd27, [%rd10+32];
	add.s64 	%rd17, %rd16, %rd13;
	ld.global.f64 	%fd28, [%rd17];
	fma.rn.f64 	%fd29, %fd27, %fd28, %fd26;
	ld.global.f64 	%fd30, [%rd10+40];
	add.s64 	%rd18, %rd17, %rd13;
	ld.global.f64 	%fd31, [%rd18];
	fma.rn.f64 	%fd32, %fd30, %fd31, %fd29;
	ld.global.f64 	%fd33, [%rd10+48];
	add.s64 	%rd19, %rd18, %rd13;
	ld.global.f64 	%fd34, [%rd19];
	fma.rn.f64 	%fd35, %fd33, %fd34, %fd32;
	ld.global.f64 	%fd36, [%rd10+56];
	add.s64 	%rd20, %rd19, %rd13;
	ld.global.f64 	%fd37, [%rd20];
	fma.rn.f64 	%fd66, %fd36, %fd37, %fd35;
	add.s32 	%r44, %r44, 8;
	add.s32 	%r43, %r43, %r8;
	add.s32 	%r42, %r42, 8;
	setp.ne.s32 	%p6, %r44, 0;
	@%p6 bra 	$L__BB0_4;
$L__BB0_5:
	setp.eq.s32 	%p7, %r5, 0;
	@%p7 bra 	$L__BB0_13;
	and.b32  	%r16, %r22, 3;
	setp.lt.u32 	%p8, %r5, 4;
	@%p8 bra 	$L__BB0_8;
	add.s32 	%r34, %r46, %r4;
	mul.wide.s32 	%rd21, %r34, 8;
	add.s64 	%rd22, %rd1, %rd21;
	ld.global.f64 	%fd39, [%rd22];
	mad.lo.s32 	%r35, %r46, %r24, %r31;
	mul.wide.s32 	%rd23, %r35, 8;
	add.s64 	%rd24, %rd2, %rd23;
	ld.global.f64 	%fd40, [%rd24];
	fma.rn.f64 	%fd41, %fd39, %fd40, %fd66;
	ld.global.f64 	%fd42, [%rd22+8];
	mul.wide.s32 	%rd25, %r24, 8;
	add.s64 	%rd26, %rd24, %rd25;
	ld.global.f64 	%fd43, [%rd26];
	fma.rn.f64 	%fd44, %fd42, %fd43, %fd41;
	ld.global.f64 	%fd45, [%rd22+16];
	add.s64 	%rd27, %rd26, %rd25;
	ld.global.f64 	%fd46, [%rd27];
	fma.rn.f64 	%fd47, %fd45, %fd46, %fd44;
	ld.global.f64 	%fd48, [%rd22+24];
	add.s64 	%rd28, %rd27, %rd25;
	ld.global.f64 	%fd49, [%rd28];
	fma.rn.f64 	%fd66, %fd48, %fd49, %fd47;
	add.s32 	%r46, %r46, 4;
$L__BB0_8:
	setp.eq.s32 	%p9, %r16, 0;
	@%p9 bra 	$L__BB0_13;
	setp.eq.s32 	%p10, %r16, 1;
	@%p10 bra 	$L__BB0_11;
	add.s32 	%r36, %r46, %r4;
	mul.wide.s32 	%rd29, %r36, 8;
	add.s64 	%rd30, %rd1, %rd29;
	ld.global.f64 	%fd51, [%rd30];
	mad.lo.s32 	%r37, %r46, %r24, %r31;
	mul.wide.s32 	%rd31, %r37, 8;
	add.s64 	%rd32, %rd2, %rd31;
	ld.global.f64 	%fd52, [%rd32];
	fma.rn.f64 	%fd53, %fd51, %fd52, %fd66;
	ld.global.f64 	%fd54, [%rd30+8];
	mul.wide.s32 	%rd33, %r24, 8;
	add.s64 	%rd34, %rd32, %rd33;
	ld.global.f64 	%fd55, [%rd34];
	fma.rn.f64 	%fd66, %fd54, %fd55, %fd53;
	add.s32 	%r46, %r46, 2;
$L__BB0_11:
	and.b32  	%r38, %r22, 1;
	setp.eq.b32 	%p11, %r38, 1;
	not.pred 	%p12, %p11;
	@%p12 bra 	$L__BB0_13;
	add.s32 	%r39, %r46, %r4;
	mul.wide.s32 	%rd35, %r39, 8;
	add.s64 	%rd36, %rd1, %rd35;
	ld.global.f64 	%fd56, [%rd36];
	mad.lo.s32 	%r40, %r46, %r24, %r31;
	mul.wide.s32 	%rd37, %r40, 8;
	add.s64 	%rd38, %rd2, %rd37;
	ld.global.f64 	%fd57, [%rd38];
	fma.rn.f64 	%fd66, %fd56, %fd57, %fd66;
$L__BB0_13:
	ld.param.u64 	%rd44, [_Z15cudaFeedForwardPdS_S_S_iii_param_2];
	mul.lo.s32 	%r41, %r3, %r31;
	cvta.to.global.u64 	%rd39, %rd44;
	mul.wide.s32 	%rd40, %r41, 8;
	add.s64 	%rd41, %rd39, %rd40;
	st.global.f64 	[%rd41], %fd66;
	setp.le.f64 	%p13, %fd66, 0d0000000000000000;
	selp.f64 	%fd58, 0d0000000000000000, %fd66, %p13;
	cvta.to.global.u64 	%rd42, %rd4;
	add.s64 	%rd43, %rd42, %rd40;
	st.global.f64 	[%rd43], %fd58;
$L__BB0_14:
	ret;

}
	// .globl	_Z23cudaBackPropagateOutputPdS_S_S_S_S_ii
.visible .entry _Z23cudaBackPropagateOutputPdS_S_S_S_S_ii(
	.param .u64 .ptr .align 1 _Z23cudaBackPropagateOutputPdS_S_S_S_S_ii_param_0,
	.param .u64 .ptr .align 1 _Z23cudaBackPropagateOutputPdS_S_S_S_S_ii_param_1,
	.param .u64 .ptr .align 1 _Z23cudaBackPropagateOutputPdS_S_S_S_S_ii_param_2,
	.param .u64 .ptr .align 1 _Z23cudaBackPropagateOutputPdS_S_S_S_S_ii_param_3,
	.param .u64 .ptr .align 1 _Z23cudaBackPropagateOutputPdS_S_S_S_S_ii_param_4,
	.param .u64 .ptr .align 1 _Z23cudaBackPropagateOutputPdS_S_S_S_S_ii_param_5,
	.param .u32 _Z23cudaBackPropagateOutputPdS_S_S_S_S_ii_param_6,
	.param .u32 _Z23cudaBackPropagateOutputPdS_S_S_S_S_ii_param_7
)
{
	.reg .pred 	%p<6>;
	.reg .b32 	%r<18>;
	.reg .b64 	%rd<23>;
	.reg .b64 	%fd<9>;

	ld.param.u64 	%rd2, [_Z23cudaBackPropagateOutputPdS_S_S_S_S_ii_param_0];
	ld.param.u64 	%rd3, [_Z23cudaBackPropagateOutputPdS_S_S_S_S_ii_param_2];
	ld.param.u64 	%rd4, [_Z23cudaBackPropagateOutputPdS_S_S_S_S_ii_param_3];
	ld.param.u64 	%rd5, [_Z23cudaBackPropagateOutputPdS_S_S_S_S_ii_param_4];
	ld.param.u64 	%rd6, [_Z23cudaBackPropagateOutputPdS_S_S_S_S_ii_param_5];
	ld.param.u32 	%r4, [_Z23cudaBackPropagateOutputPdS_S_S_S_S_ii_param_6];
	ld.param.u32 	%r5, [_Z23cudaBackPropagateOutputPdS_S_S_S_S_ii_param_7];
	cvta.to.global.u64 	%rd1, %rd6;
	mov.u32 	%r6, %ctaid.x;
	mov.u32 	%r7, %ntid.x;
	mov.u32 	%r8, %tid.x;
	mad.lo.s32 	%r1, %r6, %r7, %r8;
	mov.u32 	%r9, %ctaid.y;
	mov.u32 	%r10, %ntid.y;
	mov.u32 	%r11, %tid.y;
	mad.lo.s32 	%r12, %r9, %r10, %r11;
	setp.ge.s32 	%p1, %r1, %r4;
	setp.gt.s32 	%p2, %r12, %r5;
	or.pred  	%p3, %p1, %p2;
	@%p3 bra 	$L__BB1_6;
	cvta.to.global.u64 	%rd7, %rd3;
	mul.wide.s32 	%rd8, %r1, 8;
	add.s64 	%rd9, %rd7, %rd8;
	ld.global.f64 	%fd1, [%rd9];
	setp.leu.f64 	%p4, %fd1, 0d0000000000000000;
	mov.f64 	%fd8, 0d0000000000000000;
	@%p4 bra 	$L__BB1_3;
	cvta.to.global.u64 	%rd10, %rd4;
	add.s64 	%rd12, %rd10, %rd8;
	ld.global.f64 	%fd5, [%rd12];
	sub.f64 	%fd8, %fd5, %fd1;
$L__BB1_3:
	setp.ne.s32 	%p5, %r12, %r5;
	@%p5 bra 	$L__BB1_5;
	cvta.to.global.u64 	%rd18, %rd5;
	add.s64 	%rd20, %rd18, %rd8;
	st.global.f64 	[%rd20], %fd8;
	mad.lo.s32 	%r15, %r1, %r5, %r1;
	add.s32 	%r16, %r5, %r15;
	add.s32 	%r17, %r16, 1;
	mul.wide.s32 	%rd21, %r17, 8;
	add.s64 	%rd22, %rd1, %rd21;
	st.global.f64 	[%rd22+-8], %fd8;
	bra.uni 	$L__BB1_6;
$L__BB1_5:
	mad.lo.s32 	%r13, %r5, %r1, %r12;
	cvta.to.global.u64 	%rd13, %rd2;
	mul.wide.s32 	%rd14, %r13, 8;
	add.s64 	%rd15, %rd13, %rd14;
	ld.global.f64 	%fd6, [%rd15];
	mul.f64 	%fd7, %fd8, %fd6;
	add.s32 	%r14, %r13, %r1;
	mul.wide.s32 	%rd16, %r14, 8;
	add.s64 	%rd17, %rd1, %rd16;
	st.global.f64 	[%rd17], %fd7;
$L__BB1_6:
	ret;

}
	// .globl	_Z19cudaBackPropagationPdS_S_S_S_S_S_iiii
.visible .entry _Z19cudaBackPropagationPdS_S_S_S_S_S_iiii(
	.param .u64 .ptr .align 1 _Z19cudaBackPropagationPdS_S_S_S_S_S_iiii_param_0,
	.param .u64 .ptr .align 1 _Z19cudaBackPropagationPdS_S_S_S_S_S_iiii_param_1,
	.param .u64 .ptr .align 1 _Z19cudaBackPropagationPdS_S_S_S_S_S_iiii_param_2,
	.param .u64 .ptr .align 1 _Z19cudaBackPropagationPdS_S_S_S_S_S_iiii_param_3,
	.param .u64 .ptr .align 1 _Z19cudaBackPropagationPdS_S_S_S_S_S_iiii_param_4,
	.param .u64 .ptr .align 1 _Z19cudaBackPropagationPdS_S_S_S_S_S_iiii_param_5,
	.param .u64 .ptr .align 1 _Z19cudaBackPropagationPdS_S_S_S_S_S_iiii_param_6,
	.param .u32 _Z19cudaBackPropagationPdS_S_S_S_S_S_iiii_param_7,
	.param .u32 _Z19cudaBackPropagationPdS_S_S_S_S_S_iiii_param_8,
	.param .u32 _Z19cudaBackPropagationPdS_S_S_S_S_S_iiii_param_9,
	.param .u32 _Z19cudaBackPropagationPdS_S_S_S_S_S_iiii_param_10
)
{
	.reg .pred 	%p<38>;
	.reg .b32 	%r<146>;
	.reg .b64 	%rd<96>;
	.reg .b64 	%fd<117>;

	ld.param.u64 	%rd12, [_Z19cudaBackPropagationPdS_S_S_S_S_S_iiii_param_1];
	ld.param.u64 	%rd16, [_Z19cudaBackPropagationPdS_S_S_S_S_S_iiii_param_5];
	ld.param.u64 	%rd15, [_Z19cudaBackPropagationPdS_S_S_S_S_S_iiii_param_6];
	ld.param.u32 	%r70, [_Z19cudaBackPropagationPdS_S_S_S_S_S_iiii_param_7];
	ld.param.u32 	%r67, [_Z19cudaBackPropagationPdS_S_S_S_S_S_iiii_param_8];
	ld.param.u32 	%r71, [_Z19cudaBackPropagationPdS_S_S_S_S_S_iiii_param_9];
	ld.param.u32 	%r69, [_Z19cudaBackPropagationPdS_S_S_S_S_S_iiii_param_10];
	cvta.to.global.u64 	%rd1, %rd16;
	mov.u32 	%r72, %ctaid.x;
	mov.u32 	%r73, %ntid.x;
	mov.u32 	%r74, %tid.x;
	mad.lo.s32 	%r1, %r72, %r73, %r74;
	mov.u32 	%r75, %ctaid.y;
	mov.u32 	%r76, %ntid.y;
	mov.u32 	%r77, %tid.y;
	mad.lo.s32 	%r78, %r75, %r76, %r77;
	setp.ge.s32 	%p1, %r1, %r70;
	setp.ge.s32 	%p2, %r78, %r71;
	or.pred  	%p3, %p1, %p2;
	@%p3 bra 	$L__BB2_69;
	cvta.to.global.u64 	%rd17, %rd15;
	cvta.to.global.u64 	%rd18, %rd12;
	mad.lo.s32 	%r79, %r71, %r1, %r78;
	mul.wide.s32 	%rd19, %r79, 8;
	add.s64 	%rd2, %rd17, %rd19;
	mov.b64 	%rd20, 0;
	st.global.u64 	[%rd2], %rd20;
	add.s64 	%rd21, %rd18, %rd19;
	ld.global.f64 	%fd8, [%rd21];
	setp.leu.f64 	%p4, %fd8, 0d0000000000000000;
	setp.lt.s32 	%p5, %r69, 1;
	or.pred  	%p6, %p4, %p5;
	@%p6 bra 	$L__BB2_13;
	mul.lo.s32 	%r3, %r71, %r78;
	mul.lo.s32 	%r4, %r69, %r1;
	setp.lt.u32 	%p7, %r69, 8;
	mov.b32 	%r130, 0;
	mov.f64 	%fd114, 0d0000000000000000;
	@%p7 bra 	$L__BB2_5;
	and.b32  	%r130, %r69, 2147483640;
	neg.s32 	%r128, %r130;
	mov.f64 	%fd114, 0d0000000000000000;
	mov.u32 	%r126, %r4;
	mov.u32 	%r127, %r3;
$L__BB2_4:
	.pragma "nounroll";
	ld.param.u64 	%rd91, [_Z19cudaBackPropagationPdS_S_S_S_S_S_iiii_param_4];
	ld.param.u64 	%rd88, [_Z19cudaBackPropagationPdS_S_S_S_S_S_iiii_param_3];
	mul.wide.s32 	%rd22, %r127, 8;
	cvta.to.global.u64 	%rd23, %rd88;
	add.s64 	%rd24, %rd23, %rd22;
	mul.wide.s32 	%rd25, %r126, 8;
	cvta.to.global.u64 	%rd26, %rd91;
	add.s64 	%rd27, %rd26, %rd25;
	ld.global.f64 	%fd11, [%rd24];
	ld.global.f64 	%fd12, [%rd27];
	fma.rn.f64 	%fd13, %fd11, %fd12, %fd114;
	st.global.f64 	[%rd2], %fd13;
	ld.global.f64 	%fd14, [%rd24+8];
	ld.global.f64 	%fd15, [%rd27+8];
	fma.rn.f64 	%fd16, %fd14, %fd15, %fd13;
	st.global.f64 	[%rd2], %fd16;
	ld.global.f64 	%fd17, [%rd24+16];
	ld.global.f64 	%fd18, [%rd27+16];
	fma.rn.f64 	%fd19, %fd17, %fd18, %fd16;
	st.global.f64 	[%rd2], %fd19;
	ld.global.f64 	%fd20, [%rd24+24];
	ld.global.f64 	%fd21, [%rd27+24];
	fma.rn.f64 	%fd22, %fd20, %fd21, %fd19;
	st.global.f64 	[%rd2], %fd22;
	ld.global.f64 	%fd23, [%rd24+32];
	ld.global.f64 	%fd24, [%rd27+32];
	fma.rn.f64 	%fd25, %fd23, %fd24, %fd22;
	st.global.f64 	[%rd2], %fd25;
	ld.global.f64 	%fd26, [%rd24+40];
	ld.global.f64 	%fd27, [%rd27+40];
	fma.rn.f64 	%fd28, %fd26, %fd27, %fd25;
	st.global.f64 	[%rd2], %fd28;
	ld.global.f64 	%fd29, [%rd24+48];
	ld.global.f64 	%fd30, [%rd27+48];
	fma.rn.f64 	%fd31, %fd29, %fd30, %fd28;
	st.global.f64 	[%rd2], %fd31;
	ld.global.f64 	%fd32, [%rd24+56];
	ld.global.f64 	%fd33, [%rd27+56];
	fma.rn.f64 	%fd114, %fd32, %fd33, %fd31;
	st.global.f64 	[%rd2], %fd114;
	add.s32 	%r128, %r128, 8;
	add.s32 	%r127, %r127, 8;
	add.s32 	%r126, %r126, 8;
	setp.ne.s32 	%p8, %r128, 0;
	@%p8 bra 	$L__BB2_4;
$L__BB2_5:
	and.b32  	%r14, %r69, 7;
	setp.eq.s32 	%p9, %r14, 0;
	@%p9 bra 	$L__BB2_13;
	and.b32  	%r15, %r69, 3;
	setp.lt.u32 	%p10, %r14, 4;
	@%p10 bra 	$L__BB2_8;
	ld.param.u64 	%rd92, [_Z19cudaBackPropagationPdS_S_S_S_S_S_iiii_param_4];
	ld.param.u64 	%rd89, [_Z19cudaBackPropagationPdS_S_S_S_S_S_iiii_param_3];
	add.s32 	%r82, %r130, %r3;
	cvta.to.global.u64 	%rd28, %rd89;
	mul.wide.s32 	%rd29, %r82, 8;
	add.s64 	%rd30, %rd28, %rd29;
	ld.global.f64 	%fd34, [%rd30];
	add.s32 	%r83, %r130, %r4;
	cvta.to.global.u64 	%rd31, %rd92;
	mul.wide.s32 	%rd32, %r83, 8;
	add.s64 	%rd33, %rd31, %rd32;
	ld.global.f64 	%fd35, [%rd33];
	fma.rn.f64 	%fd36, %fd34, %fd35, %fd114;
	st.global.f64 	[%rd2], %fd36;
	ld.global.f64 	%fd37, [%rd30+8];
	ld.global.f64 	%fd38, [%rd33+8];
	fma.rn.f64 	%fd39, %fd37, %fd38, %fd36;
	st.global.f64 	[%rd2], %fd39;
	ld.global.f64 	%fd40, [%rd30+16];
	ld.global.f64 	%fd41, [%rd33+16];
	fma.rn.f64 	%fd42, %fd40, %fd41, %fd39;
	st.global.f64 	[%rd2], %fd42;
	ld.global.f64 	%fd43, [%rd30+24];
	ld.global.f64 	%fd44, [%rd33+24];
	fma.rn.f64 	%fd114, %fd43, %fd44, %fd42;
	st.global.f64 	[%rd2], %fd114;
	add.s32 	%r130, %r130, 4;
$L__BB2_8:
	setp.eq.s32 	%p11, %r15, 0;
	@%p11 bra 	$L__BB2_13;
	ld.param.u64 	%rd90, [_Z19cudaBackPropagationPdS_S_S_S_S_S_iiii_param_3];
	cvta.to.global.u64 	%rd3, %rd90;
	setp.eq.s32 	%p12, %r15, 1;
	@%p12 bra 	$L__BB2_11;
	ld.param.u64 	%rd93, [_Z19cudaBackPropagationPdS_S_S_S_S_S_iiii_param_4];
	add.s32 	%r84, %r130, %r3;
	mul.wide.s32 	%rd34, %r84, 8;
	add.s64 	%rd35, %rd3, %rd34;
	ld.global.f64 	%fd45, [%rd35];
	add.s32 	%r85, %r130, %r4;
	cvta.to.global.u64 	%rd36, %rd93;
	mul.wide.s32 	%rd37, %r85, 8;
	add.s64 	%rd38, %rd36, %rd37;
	ld.global.f64 	%fd46, [%rd38];
	fma.rn.f64 	%fd47, %fd45, %fd46, %fd114;
	st.global.f64 	[%rd2], %fd47;
	ld.global.f64 	%fd48, [%rd35+8];
	ld.global.f64 	%fd49, [%rd38+8];
	fma.rn.f64 	%fd114, %fd48, %fd49, %fd47;
	st.global.f64 	[%rd2], %fd114;
	add.s32 	%r130, %r130, 2;
$L__BB2_11:
	and.b32  	%r86, %r69, 1;
	setp.eq.b32 	%p13, %r86, 1;
	not.pred 	%p14, %p13;
	@%p14 bra 	$L__BB2_13;
	ld.param.u64 	%rd94, [_Z19cudaBackPropagationPdS_S_S_S_S_S_iiii_param_4];
	add.s32 	%r87, %r130, %r3;
	mul.wide.s32 	%rd39, %r87, 8;
	add.s64 	%rd40, %rd3, %rd39;
	ld.global.f64 	%fd50, [%rd40];
	add.s32 	%r88, %r130, %r4;
	cvta.to.global.u64 	%rd41, %rd94;
	mul.wide.s32 	%rd42, %r88, 8;
	add.s64 	%rd43, %rd41, %rd42;
	ld.global.f64 	%fd51, [%rd43];
	fma.rn.f64 	%fd52, %fd50, %fd51, %fd114;
	st.global.f64 	[%rd2], %fd52;
$L__BB2_13:
	setp.lt.s32 	%p15, %r67, 0;
	@%p15 bra 	$L__BB2_69;
	mul.lo.s32 	%r20, %r67, %r1;
	add.s32 	%r21, %r67, 1;
	add.s32 	%r22, %r20, %r1;
	add.s32 	%r90, %r22, %r67;
	mad.lo.s32 	%r91, %r90, %r71, %r78;
	mul.wide.s32 	%rd44, %r91, 8;
	add.s64 	%rd4, %rd1, %rd44;
	setp.lt.u32 	%p16, %r67, 7;
	mov.b32 	%r144, 0;
	@%p16 bra 	$L__BB2_41;
	ld.param.u64 	%rd85, [_Z19cudaBackPropagationPdS_S_S_S_S_S_iiii_param_0];
	add.s32 	%r93, %r22, 7;
	mad.lo.s32 	%r141, %r71, %r93, %r78;
	add.s32 	%r94, %r22, 6;
	mad.lo.s32 	%r140, %r71, %r94, %r78;
	add.s32 	%r95, %r22, 5;
	mad.lo.s32 	%r139, %r71, %r95, %r78;
	add.s32 	%r96, %r22, 4;
	mad.lo.s32 	%r138, %r71, %r96, %r78;
	add.s32 	%r97, %r22, 3;
	mad.lo.s32 	%r137, %r71, %r97, %r78;
	add.s32 	%r98, %r22, 2;
	mad.lo.s32 	%r136, %r71, %r98, %r78;
	mul.lo.s32 	%r99, %r71, %r22;
	add.s32 	%r134, %r78, %r99;
	neg.s32 	%r133, %r67;
	mul.wide.s32 	%rd45, %r20, 8;
	cvta.to.global.u64 	%rd46, %rd85;
	add.s64 	%rd47, %rd45, %rd46;
	add.s64 	%rd95, %rd47, 32;
	add.s32 	%r100, %r99, %r71;
	add.s32 	%r132, %r78, %r100;
	mov.b32 	%r142, 0;
	mov.u32 	%r135, %r20;
$L__BB2_16:
	.pragma "nounroll";
	setp.ne.s32 	%p17, %r133, 0;
	@%p17 bra 	$L__BB2_18;
	ld.global.f64 	%fd56, [%rd2];
	st.global.f64 	[%rd4], %fd56;
	bra.uni 	$L__BB2_19;
$L__BB2_18:
	ld.param.u64 	%rd86, [_Z19cudaBackPropagationPdS_S_S_S_S_S_iiii_param_0];
	mul.wide.s32 	%rd48, %r135, 8;
	cvta.to.global.u64 	%rd49, %rd86;
	add.s64 	%rd50, %rd49, %rd48;
	ld.global.f64 	%fd53, [%rd50];
	ld.global.f64 	%fd54, [%rd2];
	mul.f64 	%fd55, %fd53, %fd54;
	mul.wide.s32 	%rd51, %r134, 8;
	add.s64 	%rd52, %rd1, %rd51;
	st.global.f64 	[%rd52], %fd55;
$L__BB2_19:
	add.s32 	%r101, %r142, 1;
	setp.eq.s32 	%p18, %r101, %r67;
	@%p18 bra 	$L__BB2_21;
	ld.global.f64 	%fd57, [%rd95+-24];
	ld.global.f64 	%fd58, [%rd2];
	mul.f64 	%fd59, %fd57, %fd58;
	mul.wide.s32 	%rd53, %r132, 8;
	add.s64 	%rd54, %rd1, %rd53;
	st.global.f64 	[%rd54], %fd59;
	bra.uni 	$L__BB2_22;
$L__BB2_21:
	ld.global.f64 	%fd60, [%rd2];
	st.global.f64 	[%rd4], %fd60;
$L__BB2_22:
	add.s32 	%r102, %r142, 2;
	setp.eq.s32 	%p19, %r102, %r67;
	@%p19 bra 	$L__BB2_24;
	ld.global.f64 	%fd61, [%rd95+-16];
	ld.global.f64 	%fd62, [%rd2];
	mul.f64 	%fd63, %fd61, %fd62;
	mul.wide.s32 	%rd55, %r136, 8;
	add.s64 	%rd56, %rd1, %rd55;
	st.global.f64 	[%rd56], %fd63;
	bra.uni 	$L__BB2_25;
$L__BB2_24:
	ld.global.f64 	%fd64, [%rd2];
	st.global.f64 	[%rd4], %fd64;
$L__BB2_25:
	add.s32 	%r103, %r142, 3;
	setp.eq.s32 	%p20, %r103, %r67;
	@%p20 bra 	$L__BB2_27;
	ld.global.f64 	%fd65, [%rd95+-8];
	ld.global.f64 	%fd66, [%rd2];
	mul.f64 	%fd67, %fd65, %fd66;
	mul.wide.s32 	%rd57, %r137, 8;
	add.s64 	%rd58, %rd1, %rd57;
	st.global.f64 	[%rd58], %fd67;
	bra.uni 	$L__BB2_28;
$L__BB2_27:
	ld.global.f64 	%fd68, [%rd2];
	st.global.f64 	[%rd4], %fd68;
$L__BB2_28:
	add.s32 	%r104, %r142, 4;
	setp.eq.s32 	%p21, %r104, %r67;
	@%p21 bra 	$L__BB2_30;
	ld.global.f64 	%fd69, [%rd95];
	ld.global.f64 	%fd70, [%rd2];
	mul.f64 	%fd71, %fd69, %fd70;
	mul.wide.s32 	%rd59, %r138, 8;
	add.s64 	%rd60, %rd1, %rd59;
	st.global.f64 	[%rd60], %fd71;
	bra.uni 	$L__BB2_31;
$L__BB2_30:
	ld.global.f64 	%fd72, [%rd2];
	st.global.f64 	[%rd4], %fd72;
$L__BB2_31:
	add.s32 	%r105, %r142, 5;
	setp.eq.s32 	%p22, %r105, %r67;
	@%p22 bra 	$L__BB2_33;
	ld.global.f64 	%fd73, [%rd95+8];
	ld.global.f64 	%fd74, [%rd2];
	mul.f64 	%fd75, %fd73, %fd74;
	mul.wide.s32 	%rd61, %r139, 8;
	add.s64 	%rd62, %rd1, %rd61;
	st.global.f64 	[%rd62], %fd75;
	bra.uni 	$L__BB2_34;
$L__BB2_33:
	ld.global.f64 	%fd76, [%rd2];
	st.global.f64 	[%rd4], %fd76;
$L__BB2_34:
	add.s32 	%r106, %r142, 6;
	setp.eq.s32 	%p23, %r106, %r67;
	@%p23 bra 	$L__BB2_36;
	ld.global.f64 	%fd77, [%rd95+16];
	ld.global.f64 	%fd78, [%rd2];
	mul.f64 	%fd79, %fd77, %fd78;
	mul.wide.s32 	%rd63, %r140, 8;
	add.s64 	%rd64, %rd1, %rd63;
	st.global.f64 	[%rd64], %fd79;
	bra.uni 	$L__BB2_37;
$L__BB2_36:
	ld.global.f64 	%fd80, [%rd2];
	st.global.f64 	[%rd4], %fd80;
$L__BB2_37:
	add.s32 	%r107, %r142, 7;
	setp.eq.s32 	%p24, %r107, %r67;
	@%p24 bra 	$L__BB2_39;
	ld.global.f64 	%fd81, [%rd95+24];
	ld.global.f64 	%fd82, [%rd2];
	mul.f64 	%fd83, %fd81, %fd82;
	mul.wide.s32 	%rd65, %r141, 8;
	add.s64 	%rd66, %rd1, %rd65;
	st.global.f64 	[%rd66], %fd83;
	bra.uni 	$L__BB2_40;
$L__BB2_39:
	ld.global.f64 	%fd84, [%rd2];
	st.global.f64 	[%rd4], %fd84;
$L__BB2_40:
	add.s32 	%r142, %r142, 8;
	shl.b32 	%r108, %r71, 3;
	add.s32 	%r141, %r141, %r108;
	add.s32 	%r140, %r140, %r108;
	add.s32 	%r139, %r139, %r108;
	add.s32 	%r138, %r138, %r108;
	add.s32 	%r137, %r137, %r108;
	add.s32 	%r136, %r136, %r108;
	add.s32 	%r135, %r135, 8;
	add.s32 	%r134, %r134, %r108;
	add.s32 	%r133, %r133, 8;
	add.s64 	%rd95, %rd95, 64;
	add.s32 	%r132, %r132, %r108;
	and.b32  	%r144, %r21, -8;
	setp.ne.s32 	%p25, %r142, %r144;
	@%p25 bra 	$L__BB2_16;
$L__BB2_41:
	and.b32  	%r56, %r21, 7;
	setp.eq.s32 	%p26, %r56, 0;
	@%p26 bra 	$L__BB2_69;
	ld.param.u64 	%rd87, [_Z19cudaBackPropagationPdS_S_S_S_S_S_iiii_param_0];
	cvta.to.global.u64 	%rd8, %rd87;
	setp.lt.u32 	%p27, %r56, 4;
	@%p27 bra 	$L__BB2_56;
	setp.eq.s32 	%p28, %r144, %r67;
	add.s32 	%r57, %r144, %r20;
	mul.wide.s32 	%rd67, %r57, 8;
	add.s64 	%rd9, %rd8, %rd67;
	@%p28 bra 	$L__BB2_45;
	ld.global.f64 	%fd85, [%rd9];
	ld.global.f64 	%fd86, [%rd2];
	mul.f64 	%fd87, %fd85, %fd86;
	add.s32 	%r109, %r57, %r1;
	mad.lo.s32 	%r110, %r109, %r71, %r78;
	mul.wide.s32 	%rd68, %r110, 8;
	add.s64 	%rd69, %rd1, %rd68;
	st.global.f64 	[%rd69], %fd87;
	bra.uni 	$L__BB2_46;
$L__BB2_45:
	ld.global.f64 	%fd88, [%rd2];
	st.global.f64 	[%rd4], %fd88;
$L__BB2_46:
	add.s32 	%r58, %r144, 1;
	setp.eq.s32 	%p29, %r58, %r67;
	@%p29 bra 	$L__BB2_48;
	ld.global.f64 	%fd89, [%rd9+8];
	ld.global.f64 	%fd90, [%rd2];
	mul.f64 	%fd91, %fd89, %fd90;
	add.s32 	%r111, %r22, %r58;
	mad.lo.s32 	%r112, %r111, %r71, %r78;
	mul.wide.s32 	%rd70, %r112, 8;
	add.s64 	%rd71, %rd1, %rd70;
	st.global.f64 	[%rd71], %fd91;
	bra.uni 	$L__BB2_49;
$L__BB2_48:
	ld.global.f64 	%fd92, [%rd2];
	st.global.f64 	[%rd4], %fd92;
$L__BB2_49:
	add.s32 	%r59, %r144, 2;
	setp.eq.s32 	%p30, %r59, %r67;
	@%p30 bra 	$L__BB2_51;
	ld.global.f64 	%fd93, [%rd9+16];
	ld.global.f64 	%fd94, [%rd2];
	mul.f64 	%fd95, %fd93, %fd94;
	add.s32 	%r113, %r22, %r59;
	mad.lo.s32 	%r114, %r113, %r71, %r78;
	mul.wide.s32 	%rd72, %r114, 8;
	add.s64 	%rd73, %rd1, %rd72;
	st.global.f64 	[%rd73], %fd95;
	bra.uni 	$L__BB2_52;
$L__BB2_51:
	ld.global.f64 	%fd96, [%rd2];
	st.global.f64 	[%rd4], %fd96;
$L__BB2_52:
	add.s32 	%r60, %r144, 3;
	setp.eq.s32 	%p31, %r60, %r67;
	@%p31 bra 	$L__BB2_54;
	ld.global.f64 	%fd97, [%rd9+24];
	ld.global.f64 	%fd98, [%rd2];
	mul.f64 	%fd99, %fd97, %fd98;
	add.s32 	%r115, %r22, %r60;
	mad.lo.s32 	%r116, %r115, %r71, %r78;
	mul.wide.s32 	%rd74, %r116, 8;
	add.s64 	%rd75, %rd1, %rd74;
	st.global.f64 	[%rd75], %fd99;
	bra.uni 	$L__BB2_55;
$L__BB2_54:
	ld.global.f64 	%fd100, [%rd2];
	st.global.f64 	[%rd4], %fd100;
$L__BB2_55:
	add.s32 	%r144, %r144, 4;
$L__BB2_56:
	and.b32  	%r117, %r21, 3;
	setp.eq.s32 	%p32, %r117, 0;
	@%p32 bra 	$L__BB2_69;
	setp.eq.s32 	%p33, %r117, 1;
	@%p33 bra 	$L__BB2_65;
	setp.eq.s32 	%p34, %r144, %r67;
	add.s32 	%r63, %r144, %r20;
	mul.wide.s32 	%rd76, %r63, 8;
	add.s64 	%rd10, %rd8, %rd76;
	@%p34 bra 	$L__BB2_60;
	ld.global.f64 	%fd101, [%rd10];
	ld.global.f64 	%fd102, [%rd2];
	mul.f64 	%fd103, %fd101, %fd102;
	add.s32 	%r118, %r63, %r1;
	mad.lo.s32 	%r119, %r118, %r71, %r78;
	mul.wide.s32 	%rd77, %r119, 8;
	add.s64 	%rd78, %rd1, %rd77;
	st.global.f64 	[%rd78], %fd103;
	bra.uni 	$L__BB2_61;
$L__BB2_60:
	ld.global.f64 	%fd104, [%rd2];
	st.global.f64 	[%rd4], %fd104;
$L__BB2_61:
	add.s32 	%r64, %r144, 1;
	setp.eq.s32 	%p35, %r64, %r67;
	@%p35 bra 	$L__BB2_63;
	ld.global.f64 	%fd105, [%rd10+8];
	ld.global.f64 	%fd106, [%rd2];
	mul.f64 	%fd107, %fd105, %fd106;
	add.s32 	%r120, %r22, %r64;
	mad.lo.s32 	%r121, %r120, %r71, %r78;
	mul.wide.s32 	%rd79, %r121, 8;
	add.s64 	%rd80, %rd1, %rd79;
	st.global.f64 	[%rd80], %fd107;
	bra.uni 	$L__BB2_64;
$L__BB2_63:
	ld.global.f64 	%fd108, [%rd2];
	st.global.f64 	[%rd4], %fd108;
$L__BB2_64:
	add.s32 	%r144, %r144, 2;
$L__BB2_65:
	and.b32  	%r122, %r67, 1;
	setp.eq.b32 	%p36, %r122, 1;
	@%p36 bra 	$L__BB2_69;
	setp.eq.s32 	%p37, %r144, %r67;
	@%p37 bra 	$L__BB2_68;
	add.s32 	%r123, %r144, %r20;
	mul.wide.s32 	%rd81, %r123, 8;
	add.s64 	%rd82, %rd8, %rd81;
	ld.global.f64 	%fd109, [%rd82];
	ld.global.f64 	%fd110, [%rd2];
	mul.f64 	%fd111, %fd109, %fd110;
	add.s32 	%r124, %r123, %r1;
	mad.lo.s32 	%r125, %r124, %r71, %r78;
	mul.wide.s32 	%rd83, %r125, 8;
	add.s64 	%rd84, %rd1, %rd83;
	st.global.f64 	[%rd84], %fd111;
	bra.uni 	$L__BB2_69;
$L__BB2_68:
	ld.global.f64 	%fd112, [%rd2];
	st.global.f64 	[%rd4], %fd112;
$L__BB2_69:
	ret;

}


// ===== COMPILED SASS (sm_100) =====

	.target	sm_100

	.elftype	@"ET_EXEC"


//--------------------- .note.nv.tkinfo           --------------------------
	.section	.note.nv.tkinfo,"",@"SHT_NOTE"
	.sectionflags	@"SHF_NOTE_NV_TKINFO"
	.tkinfo
        /*0018*/ 	.word	0x00000002
        /*0030*/ 	.string	""
        /*0030*/ 	.string	"ptxas"
        /*0030*/ 	.string	"Cuda compilation tools, release 13.0, V13.0.88"
        /*0030*/ 	.string	"Build cuda_13.0.r13.0/compiler.36424714_0"
        /*0030*/ 	.string	"-arch sm_100 -m 64 "



//--------------------- .note.nv.cuinfo           --------------------------
	.section	.note.nv.cuinfo,"",@"SHT_NOTE"
	.sectionflags	@"SHF_NOTE_NV_CUINFO"
        /*0018*/ 	.short	0x0002
        /*001a*/ 	.short	0x0064
        /*001c*/ 	.short	0x0082
	.zero		2


//--------------------- .nv.info                  --------------------------
	.section	.nv.info,"",@"SHT_CUDA_INFO"
	.align	4


	//----- nvinfo : EIATTR_REGCOUNT
	.align		4
        /*0000*/ 	.byte	0x04, 0x2f
        /*0002*/ 	.short	(.L_1 - .L_0)
	.align		4
.L_0:
        /*0004*/ 	.word	index@(_Z15cudaFeedForwardPdS_S_S_iii)
        /*0008*/ 	.word	0x00000020


	//----- nvinfo : EIATTR_FRAME_SIZE
	.align		4
.L_1:
        /*000c*/ 	.byte	0x04, 0x11
        /*000e*/ 	.short	(.L_3 - .L_2)
	.align		4
.L_2:
        /*0010*/ 	.word	index@(_Z15cudaFeedForwardPdS_S_S_iii)
        /*0014*/ 	.word	0x00000000


	//----- nvinfo : EIATTR_REGCOUNT
	.align		4
.L_3:
        /*0018*/ 	.byte	0x04, 0x2f
        /*001a*/ 	.short	(.L_5 - .L_4)
	.align		4
.L_4:
        /*001c*/ 	.word	index@(_Z23cudaBackPropagateOutputPdS_S_S_S_S_ii)
        /*0020*/ 	.word	0x00000012


	//----- nvinfo : EIATTR_FRAME_SIZE
	.align		4
.L_5:
        /*0024*/ 	.byte	0x04, 0x11
        /*0026*/ 	.short	(.L_7 - .L_6)
	.align		4
.L_6:
        /*0028*/ 	.word	index@(_Z23cudaBackPropagateOutputPdS_S_S_S_S_ii)
        /*002c*/ 	.word	0x00000000


	//----- nvinfo : EIATTR_REGCOUNT
	.align		4
.L_7:
        /*0030*/ 	.byte	0x04, 0x2f
        /*0032*/ 	.short	(.L_9 - .L_8)
	.align		4
.L_8:
        /*0034*/ 	.word	index@(_Z19cudaBackPropagationPdS_S_S_S_S_S_iiii)
        /*0038*/ 	.word	0x00000020


	//----- nvinfo : EIATTR_FRAME_SIZE
	.align		4
.L_9:
        /*003c*/ 	.byte	0x04, 0x11
        /*003e*/ 	.short	(.L_11 - .L_10)
	.align		4
.L_10:
        /*0040*/ 	.word	index@(_Z19cudaBackPropagationPdS_S_S_S_S_S_iiii)
        /*0044*/ 	.word	0x00000000


	//----- nvinfo : EIATTR_MIN_STACK_SIZE
	.align		4
.L_11:
        /*0048*/ 	.byte	0x04, 0x12
        /*004a*/ 	.short	(.L_13 - .L_12)
	.align		4
.L_12:
        /*004c*/ 	.word	index@(_Z19cudaBackPropagationPdS_S_S_S_S_S_iiii)
        /*0050*/ 	.word	0x00000000


	//----- nvinfo : EIATTR_MIN_STACK_SIZE
	.align		4
.L_13:
        /*0054*/ 	.byte	0x04, 0x12
        /*0056*/ 	.short	(.L_15 - .L_14)
	.align		4
.L_14:
        /*0058*/ 	.word	index@(_Z23cudaBackPropagateOutputPdS_S_S_S_S_ii)
        /*005c*/ 	.word	0x00000000


	//----- nvinfo : EIATTR_MIN_STACK_SIZE
	.align		4
.L_15:
        /*0060*/ 	.byte	0x04, 0x12
        /*0062*/ 	.short	(.L_17 - .L_16)
	.align		4
.L_16:
        /*0064*/ 	.word	index@(_Z15cudaFeedForwardPdS_S_S_iii)
        /*0068*/ 	.word	0x00000000
.L_17:


//--------------------- .nv.compat                --------------------------
	.section	.nv.compat,"",@"SHT_CUDA_COMPAT_INFO"
	.align	4
        /*0000*/ 	.byte	0x02, 0x09, 0x00, 0x00, 0x02, 0x02, 0x01, 0x00, 0x02, 0x05, 0x05, 0x00, 0x03, 0x07, 0x01, 0x01
        /*0010*/ 	.byte	0x02, 0x03, 0x00, 0x00, 0x02, 0x06, 0x01, 0x00, 0x04, 0x0b, 0x08, 0x00, 0x01, 0x00, 0x00, 0x00
        /*0020*/ 	.byte	0x00, 0x00, 0x00, 0x00


//--------------------- .nv.info._Z19cudaBackPropagationPdS_S_S_S_S_S_iiii --------------------------
	.section	.nv.info._Z19cudaBackPropagationPdS_S_S_S_S_S_iiii,"",@"SHT_CUDA_INFO"
	.sectionflags	@""
	.align	4


	//----- nvinfo : EIATTR_CUDA_API_VERSION
	.align		4
        /*0000*/ 	.byte	0x04, 0x37
        /*0002*/ 	.short	(.L_19 - .L_18)
.L_18:
        /*0004*/ 	.word	0x00000082


	//----- nvinfo : EIATTR_KPARAM_INFO
	.align		4
.L_19:
        /*0008*/ 	.byte	0x04, 0x17
        /*000a*/ 	.short	(.L_21 - .L_20)
.L_20:
        /*000c*/ 	.word	0x00000000
        /*0010*/ 	.short	0x000a
        /*0012*/ 	.short	0x0044
        /*0014*/ 	.byte	0x00, 0xf0, 0x11, 0x00


	//----- nvinfo : EIATTR_KPARAM_INFO
	.align		4
.L_21:
        /*0018*/ 	.byte	0x04, 0x17
        /*001a*/ 	.short	(.L_23 - .L_22)
.L_22:
        /*001c*/ 	.word	0x00000000
        /*0020*/ 	.short	0x0009
        /*0022*/ 	.short	0x0040
        /*0024*/ 	.byte	0x00, 0xf0, 0x11, 0x00


	//----- nvinfo : EIATTR_KPARAM_INFO
	.align		4
.L_23:
        /*0028*/ 	.byte	0x04, 0x17
        /*002a*/ 	.short	(.L_25 - .L_24)
.L_24:
        /*002c*/ 	.word	0x00000000
        /*0030*/ 	.short	0x0008
        /*0032*/ 	.short	0x003c
        /*0034*/ 	.byte	0x00, 0xf0, 0x11, 0x00


	//----- nvinfo : EIATTR_KPARAM_INFO
	.align		4
.L_25:
        /*0038*/ 	.byte	0x04, 0x17
        /*003a*/ 	.short	(.L_27 - .L_26)
.L_26:
        /*003c*/ 	.word	0x00000000
        /*0040*/ 	.short	0x0007
        /*0042*/ 	.short	0x0038
        /*0044*/ 	.byte	0x00, 0xf0, 0x11, 0x00


	//----- nvinfo : EIATTR_KPARAM_INFO
	.align		4
.L_27:
        /*0048*/ 	.byte	0x04, 0x17
        /*004a*/ 	.short	(.L_29 - .L_28)
.L_28:
        /*004c*/ 	.word	0x00000000
        /*0050*/ 	.short	0x0006
        /*0052*/ 	.short	0x0030
        /*0054*/ 	.byte	0x00, 0xf5, 0x21, 0x00


	//----- nvinfo : EIATTR_KPARAM_INFO
	.align		4
.L_29:
        /*0058*/ 	.byte	0x04, 0x17
        /*005a*/ 	.short	(.L_31 - .L_30)
.L_30:
        /*005c*/ 	.word	0x00000000
        /*0060*/ 	.short	0x0005
        /*0062*/ 	.short	0x0028
        /*0064*/ 	.byte	0x00, 0xf5, 0x21, 0x00


	//----- nvinfo : EIATTR_KPARAM_INFO
	.align		4
.L_31:
        /*0068*/ 	.byte	0x04, 0x17
        /*006a*/ 	.short	(.L_33 - .L_32)
.L_32:
        /*006c*/ 	.word	0x00000000
        /*0070*/ 	.short	0x0004
        /*0072*/ 	.short	0x0020
        /*0074*/ 	.byte	0x00, 0xf5, 0x21, 0x00


	//----- nvinfo : EIATTR_KPARAM_INFO
	.align		4
.L_33:
        /*0078*/ 	.byte	0x04, 0x17
        /*007a*/ 	.short	(.L_35 - .L_34)
.L_34:
        /*007c*/ 	.word	0x00000000
        /*0080*/ 	.short	0x0003
        /*0082*/ 	.short	0x0018
        /*0084*/ 	.byte	0x00, 0xf5, 0x21, 0x00


	//----- nvinfo : EIATTR_KPARAM_INFO
	.align		4
.L_35:
        /*0088*/ 	.byte	0x04, 0x17
        /*008a*/ 	.short	(.L_37 - .L_36)
.L_36:
        /*008c*/ 	.word	0x00000000
        /*0090*/ 	.short	0x0002
        /*0092*/ 	.short	0x0010
        /*0094*/ 	.byte	0x00, 0xf5, 0x21, 0x00


	//----- nvinfo : EIATTR_KPARAM_INFO
	.align		4
.L_37:
        /*0098*/ 	.byte	0x04, 0x17
        /*009a*/ 	.short	(.L_39 - .L_38)
.L_38:
        /*009c*/ 	.word	0x00000000
        /*00a0*/ 	.short	0x0001
        /*00a2*/ 	.short	0x0008
        /*00a4*/ 	.byte	0x00, 0xf5, 0x21, 0x00


	//----- nvinfo : EIATTR_KPARAM_INFO
	.align		4
.L_39:
        /*00a8*/ 	.byte	0x04, 0x17
        /*00aa*/ 	.short	(.L_41 - .L_40)
.L_40:
        /*00ac*/ 	.word	0x00000000
        /*00b0*/ 	.short	0x0000
        /*00b2*/ 	.short	0x0000
        /*00b4*/ 	.byte	0x00, 0xf5, 0x21, 0x00


	//----- nvinfo : EIATTR_SPARSE_MMA_MASK
	.align		4
.L_41:
        /*00b8*/ 	.byte	0x03, 0x50
        /*00ba*/ 	.short	0x0000


	//----- nvinfo : EIATTR_MAXREG_COUNT
	.align		4
        /*00bc*/ 	.byte	0x03, 0x1b
        /*00be*/ 	.short	0x00ff


	//----- nvinfo : EIATTR_MERCURY_ISA_VERSION
	.align		4
        /*00c0*/ 	.byte	0x03, 0x5f
        /*00c2*/ 	.short	0x0101


	//----- nvinfo : EIATTR_VRC_CTA_INIT_COUNT
	.align		4
        /*00c4*/ 	.byte	0x02, 0x4a
	.zero		1
	.zero		1


	//----- nvinfo : EIATTR_EXIT_INSTR_OFFSETS
	.align		4
        /*00c8*/ 	.byte	0x04, 0x1c
        /*00ca*/ 	.short	(.L_43 - .L_42)


	//   ....[0]....
.L_42:
        /*00cc*/ 	.word	0x000000d0


	//   ....[1]....
        /*00d0*/ 	.word	0x000008c0


	//   ....[2]....
        /*00d4*/ 	.word	0x00001260


	//   ....[3]....
        /*00d8*/ 	.word	0x00001600


	//   ....[4]....
        /*00dc*/ 	.word	0x00001820


	//   ....[5]....
        /*00e0*/ 	.word	0x00001900


	//   ....[6]....
        /*00e4*/ 	.word	0x00001930


	//----- nvinfo : EIATTR_CRS_STACK_SIZE
	.align		4
.L_43:
        /*00e8*/ 	.byte	0x04, 0x1e
        /*00ea*/ 	.short	(.L_45 - .L_44)
.L_44:
        /*00ec*/ 	.word	0x00000000


	//----- nvinfo : EIATTR_CBANK_PARAM_SIZE
	.align		4
.L_45:
        /*00f0*/ 	.byte	0x03, 0x19
        /*00f2*/ 	.short	0x0048


	//----- nvinfo : EIATTR_PARAM_CBANK
	.align		4
        /*00f4*/ 	.byte	0x04, 0x0a
        /*00f6*/ 	.short	(.L_47 - .L_46)
	.align		4
.L_46:
        /*00f8*/ 	.word	index@(.nv.constant0._Z19cudaBackPropagationPdS_S_S_S_S_S_iiii)
        /*00fc*/ 	.short	0x0380
        /*00fe*/ 	.short	0x0048


	//----- nvinfo : EIATTR_SW_WAR
	.align		4
.L_47:
        /*0100*/ 	.byte	0x04, 0x36
        /*0102*/ 	.short	(.L_49 - .L_48)
.L_48:
        /*0104*/ 	.word	0x00000008
.L_49:


//--------------------- .nv.info._Z23cudaBackPropagateOutputPdS_S_S_S_S_ii --------------------------
	.section	.nv.info._Z23cudaBackPropagateOutputPdS_S_S_S_S_ii,"",@"SHT_CUDA_INFO"
	.sectionflags	@""
	.align	4


	//----- nvinfo : EIATTR_CUDA_API_VERSION
	.align		4
        /*0000*/ 	.byte	0x04, 0x37
        /*0002*/ 	.short	(.L_51 - .L_50)
.L_50:
        /*0004*/ 	.word	0x00000082


	//----- nvinfo : EIATTR_KPARAM_INFO
	.align		4
.L_51:
        /*0008*/ 	.byte	0x04, 0x17
        /*000a*/ 	.short	(.L_53 - .L_52)
.L_52:
        /*000c*/ 	.word	0x00000000
        /*0010*/ 	.short	0x0007
        /*0012*/ 	.short	0x0034
        /*0014*/ 	.byte	0x00, 0xf0, 0x11, 0x00


	//----- nvinfo : EIATTR_KPARAM_INFO
	.align		4
.L_53:
        /*0018*/ 	.byte	0x04, 0x17
        /*001a*/ 	.short	(.L_55 - .L_54)
.L_54:
        /*001c*/ 	.word	0x00000000
        /*0020*/ 	.short	0x0006
        /*0022*/ 	.short	0x0030
        /*0024*/ 	.byte	0x00, 0xf0, 0x11, 0x00


	//----- nvinfo : EIATTR_KPARAM_INFO
	.align		4
.L_55:
        /*0028*/ 	.byte	0x04, 0x17
        /*002a*/ 	.short	(.L_57 - .L_56)
.L_56:
        /*002c*/ 	.word	0x00000000
        /*0030*/ 	.short	0x0005
        /*0032*/ 	.short	0x0028
        /*0034*/ 	.byte	0x00, 0xf5, 0x21, 0x00


	//----- nvinfo : EIATTR_KPARAM_INFO
	.align		4
.L_57:
        /*0038*/ 	.byte	0x04, 0x17
        /*003a*/ 	.short	(.L_59 - .L_58)
.L_58:
        /*003c*/ 	.word	0x00000000
        /*0040*/ 	.short	0x0004
        /*0042*/ 	.short	0x0020
        /*0044*/ 	.byte	0x00, 0xf5, 0x21, 0x00


	//----- nvinfo : EIATTR_KPARAM_INFO
	.align		4
.L_59:
        /*0048*/ 	.byte	0x04, 0x17
        /*004a*/ 	.short	(.L_61 - .L_60)
.L_60:
        /*004c*/ 	.word	0x00000000
        /*0050*/ 	.short	0x0003
        /*0052*/ 	.short	0x0018
        /*0054*/ 	.byte	0x00, 0xf5, 0x21, 0x00


	//----- nvinfo : EIATTR_KPARAM_INFO
	.align		4
.L_61:
        /*0058*/ 	.byte	0x04, 0x17
        /*005a*/ 	.short	(.L_63 - .L_62)
.L_62:
        /*005c*/ 	.word	0x00000000
        /*0060*/ 	.short	0x0002
        /*0062*/ 	.short	0x0010
        /*0064*/ 	.byte	0x00, 0xf5, 0x21, 0x00


	//----- nvinfo : EIATTR_KPARAM_INFO
	.align		4
.L_63:
        /*0068*/ 	.byte	0x04, 0x17
        /*006a*/ 	.short	(.L_65 - .L_64)
.L_64:
        /*006c*/ 	.word	0x00000000
        /*0070*/ 	.short	0x0001
        /*0072*/ 	.short	0x0008
        /*0074*/ 	.byte	0x00, 0xf5, 0x21, 0x00


	//----- nvinfo : EIATTR_KPARAM_INFO
	.align		4
.L_65:
        /*0078*/ 	.byte	0x04, 0x17
        /*007a*/ 	.short	(.L_67 - .L_66)
.L_66:
        /*007c*/ 	.word	0x00000000
        /*0080*/ 	.short	0x0000
        /*0082*/ 	.short	0x0000
        /*0084*/ 	.byte	0x00, 0xf5, 0x21, 0x00


	//----- nvinfo : EIATTR_SPARSE_MMA_MASK
	.align		4
.L_67:
        /*0088*/ 	.byte	0x03, 0x50
        /*008a*/ 	.short	0x0000


	//----- nvinfo : EIATTR_MAXREG_COUNT
	.align		4
        /*008c*/ 	.byte	0x03, 0x1b
        /*008e*/ 	.short	0x00ff


	//----- nvinfo : EIATTR_MERCURY_ISA_VERSION
	.align		4
        /*0090*/ 	.byte	0x03, 0x5f
        /*0092*/ 	.short	0x0101


	//----- nvinfo : EIATTR_VRC_CTA_INIT_COUNT
	.align		4
        /*0094*/ 	.byte	0x02, 0x4a
	.zero		1
	.zero		1


	//----- nvinfo : EIATTR_EXIT_INSTR_OFFSETS
	.align		4
        /*0098*/ 	.byte	0x04, 0x1c
        /*009a*/ 	.short	(.L_69 - .L_68)


	//   ....[0]....
.L_68:
        /*009c*/ 	.word	0x000000c0


	//   ....[1]....
        /*00a0*/ 	.word	0x00000200


	//   ....[2]....
        /*00a4*/ 	.word	0x000002a0


	//----- nvinfo : EIATTR_CBANK_PARAM_SIZE
	.align		4
.L_69:
        /*00a8*/ 	.byte	0x03, 0x19
        /*00aa*/ 	.short	0x0038


	//----- nvinfo : EIATTR_PARAM_CBANK
	.align		4
        /*00ac*/ 	.byte	0x04, 0x0a
        /*00ae*/ 	.short	(.L_71 - .L_70)
	.align		4
.L_70:
        /*00b0*/ 	.word	index@(.nv.constant0._Z23cudaBackPropagateOutputPdS_S_S_S_S_ii)
        /*00b4*/ 	.short	0x0380
        /*00b6*/ 	.short	0x0038


	//----- nvinfo : EIATTR_SW_WAR
	.align		4
.L_71:
        /*00b8*/ 	.byte	0x04, 0x36
        /*00ba*/ 	.short	(.L_73 - .L_72)
.L_72:
        /*00bc*/ 	.word	0x00000008
.L_73:


//--------------------- .nv.info._Z15cudaFeedForwardPdS_S_S_iii --------------------------
	.section	.nv.info._Z15cudaFeedForwardPdS_S_S_iii,"",@"SHT_CUDA_INFO"
	.sectionflags	@""
	.align	4


	//----- nvinfo : EIATTR_CUDA_API_VERSION
	.align		4
        /*0000*/ 	.byte	0x04, 0x37
        /*0002*/ 	.short	(.L_75 - .L_74)
.L_74:
        /*0004*/ 	.word	0x00000082


	//----- nvinfo : EIATTR_KPARAM_INFO
	.align		4
.L_75:
        /*0008*/ 	.byte	0x04, 0x17
        /*000a*/ 	.short	(.L_77 - .L_76)
.L_76:
        /*000c*/ 	.word	0x00000000
        /*0010*/ 	.short	0x0006
        /*0012*/ 	.short	0x0028
        /*0014*/ 	.byte	0x00, 0xf0, 0x11, 0x00


	//----- nvinfo : EIATTR_KPARAM_INFO
	.align		4
.L_77:
        /*0018*/ 	.byte	0x04, 0x17
        /*001a*/ 	.short	(.L_79 - .L_78)
.L_78:
        /*001c*/ 	.word	0x00000000
        /*0020*/ 	.short	0x0005
        /*0022*/ 	.short	0x0024
        /*0024*/ 	.byte	0x00, 0xf0, 0x11, 0x00


	//----- nvinfo : EIATTR_KPARAM_INFO
	.align		4
.L_79:
        /*0028*/ 	.byte	0x04, 0x17
        /*002a*/ 	.short	(.L_81 - .L_80)
.L_80:
        /*002c*/ 	.word	0x00000000
        /*0030*/ 	.short	0x0004
        /*0032*/ 	.short	0x0020
        /*0034*/ 	.byte	0x00, 0xf0, 0x11, 0x00


	//----- nvinfo : EIATTR_KPARAM_INFO
	.align		4
.L_81:
        /*0038*/ 	.byte	0x04, 0x17
        /*003a*/ 	.short	(.L_83 - .L_82)
.L_82:
        /*003c*/ 	.word	0x00000000
        /*0040*/ 	.short	0x0003
        /*0042*/ 	.short	0x0018
        /*0044*/ 	.byte	0x00, 0xf5, 0x21, 0x00


	//----- nvinfo : EIATTR_KPARAM_INFO
	.align		4
.L_83:
        /*0048*/ 	.byte	0x04, 0x17
        /*004a*/ 	.short	(.L_85 - .L_84)
.L_84:
        /*004c*/ 	.word	0x00000000
        /*0050*/ 	.short	0x0002
        /*0052*/ 	.short	0x0010
        /*0054*/ 	.byte	0x00, 0xf5, 0x21, 0x00


	//----- nvinfo : EIATTR_KPARAM_INFO
	.align		4
.L_85:
        /*0058*/ 	.byte	0x04, 0x17
        /*005a*/ 	.short	(.L_87 - .L_86)
.L_86:
        /*005c*/ 	.word	0x00000000
        /*0060*/ 	.short	0x0001
        /*0062*/ 	.short	0x0008
        /*0064*/ 	.byte	0x00, 0xf5, 0x21, 0x00


	//----- nvinfo : EIATTR_KPARAM_INFO
	.align		4
.L_87:
        /*0068*/ 	.byte	0x04, 0x17
        /*006a*/ 	.short	(.L_89 - .L_88)
.L_88:
        /*006c*/ 	.word	0x00000000
        /*0070*/ 	.short	0x0000
        /*0072*/ 	.short	0x0000
        /*0074*/ 	.byte	0x00, 0xf5, 0x21, 0x00


	//----- nvinfo : EIATTR_SPARSE_MMA_MASK
	.align		4
.L_89:
        /*0078*/ 	.byte	0x03, 0x50
        /*007a*/ 	.short	0x0000


	//----- nvinfo : EIATTR_MAXREG_COUNT
	.align		4
        /*007c*/ 	.byte	0x03, 0x1b
        /*007e*/ 	.short	0x00ff


	//----- nvinfo : EIATTR_MERCURY_ISA_VERSION
	.align		4
        /*0080*/ 	.byte	0x03, 0x5f
        /*0082*/ 	.short	0x0101


	//----- nvinfo : EIATTR_VRC_CTA_INIT_COUNT
	.align		4
        /*0084*/ 	.byte	0x02, 0x4a
	.zero		1
	.zero		1


	//----- nvinfo : EIATTR_EXIT_INSTR_OFFSETS
	.align		4
        /*0088*/ 	.byte	0x04, 0x1c
        /*008a*/ 	.short	(.L_91 - .L_90)


	//   ....[0]....
.L_90:
        /*008c*/ 	.word	0x000000d0


	//   ....[1]....
        /*0090*/ 	.word	0x00000850


	//----- nvinfo : EIATTR_CBANK_PARAM_SIZE
	.align		4
.L_91:
        /*0094*/ 	.byte	0x03, 0x19
        /*0096*/ 	.short	0x002c


	//----- nvinfo : EIATTR_PARAM_CBANK
	.align		4
        /*0098*/ 	.byte	0x04, 0x0a
        /*009a*/ 	.short	(.L_93 - .L_92)
	.align		4
.L_92:
        /*009c*/ 	.word	index@(.nv.constant0._Z15cudaFeedForwardPdS_S_S_iii)
        /*00a0*/ 	.short	0x0380
        /*00a2*/ 	.short	0x002c


	//----- nvinfo : EIATTR_SW_WAR
	.align		4
.L_93:
        /*00a4*/ 	.byte	0x04, 0x36
        /*00a6*/ 	.short	(.L_95 - .L_94)
.L_94:
        /*00a8*/ 	.word	0x00000008
.L_95:


//--------------------- .nv.callgraph             --------------------------
	.section	.nv.callgraph,"",@"SHT_CUDA_CALLGRAPH"
	.align	4
	.sectionentsize	8
	.align		4
        /*0000*/ 	.word	0x00000000
	.align		4
        /*0004*/ 	.word	0xffffffff
	.align		4
        /*0008*/ 	.word	0x00000000
	.align		4
        /*000c*/ 	.word	0xfffffffe
	.align		4
        /*0010*/ 	.word	0x00000000
	.align		4
        /*0014*/ 	.word	0xfffffffd
	.align		4
        /*0018*/ 	.word	0x00000000
	.align		4
        /*001c*/ 	.word	0xfffffffc


//--------------------- .text._Z19cudaBackPropagationPdS_S_S_S_S_S_iiii --------------------------
	.section	.text._Z19cudaBackPropagationPdS_S_S_S_S_S_iiii,"ax",@progbits
	.align	128
        .global         _Z19cudaBackPropagationPdS_S_S_S_S_S_iiii
        .type           _Z19cudaBackPropagationPdS_S_S_S_S_S_iiii,@function
        .size           _Z19cudaBackPropagationPdS_S_S_S_S_S_iiii,(.L_x_17 - _Z19cudaBackPropagationPdS_S_S_S_S_S_iiii)
        .other          _Z19cudaBackPropagationPdS_S_S_S_S_S_iiii,@"STO_CUDA_ENTRY STV_DEFAULT"
_Z19cudaBackPropagationPdS_S_S_S_S_S_iiii:
.text._Z19cudaBackPropagationPdS_S_S_S_S_S_iiii:
[----:B------:R-:W-:Y:S01]  /*0000*/  LDC R1, c[0x0][0x37c] ;  /* 0x0000df00ff017b82 */ /* 0x000fe20000000800 */
[----:B------:R-:W0:Y:S07]  /*0010*/  S2R R5, SR_TID.Y ;  /* 0x0000000000057919 */ /* 0x000e2e0000002200 */
[----:B------:R-:W1:Y:S01]  /*0020*/  LDC R3, c[0x0][0x360] ;  /* 0x0000d800ff037b82 */ /* 0x000e620000000800 */
[----:B------:R-:W2:Y:S01]  /*0030*/  LDCU UR7, c[0x0][0x3c0] ;  /* 0x00007800ff0777ac */ /* 0x000ea20008000800 */
[----:B------:R-:W1:Y:S01]  /*0040*/  S2R R2, SR_TID.X ;  /* 0x0000000000027919 */ /* 0x000e620000002100 */
[----:B------:R-:W3:Y:S05]  /*0050*/  LDCU UR6, c[0x0][0x3b8] ;  /* 0x00007700ff0677ac */ /* 0x000eea0008000800 */
[----:B------:R-:W0:Y:S08]  /*0060*/  S2UR UR5, SR_CTAID.Y ;  /* 0x00000000000579c3 */ /* 0x000e300000002600 */
[----:B------:R-:W0:Y:S08]  /*0070*/  LDC R0, c[0x0][0x364] ;  /* 0x0000d900ff007b82 */ /* 0x000e300000000800 */
[----:B------:R-:W1:Y:S01]  /*0080*/  S2UR UR4, SR_CTAID.X ;  /* 0x00000000000479c3 */ /* 0x000e620000002500 */
[----:B0-----:R-:W-:-:S05]  /*0090*/  IMAD R0, R0, UR5, R5 ;  /* 0x0000000500007c24 */ /* 0x001fca000f8e0205 */
[----:B--2---:R-:W-:Y:S01]  /*00a0*/  ISETP.GE.AND P0, PT, R0, UR7, PT ;  /* 0x0000000700007c0c */ /* 0x004fe2000bf06270 */
[----:B-1----:R-:W-:-:S05]  /*00b0*/  IMAD R3, R3, UR4, R2 ;  /* 0x0000000403037c24 */ /* 0x002fca000f8e0202 */
[----:B---3--:R-:W-:-:S13]  /*00c0*/  ISETP.GE.OR P0, PT, R3, UR6, P0 ;  /* 0x0000000603007c0c */ /* 0x008fda0008706670 */
[----:B------:R-:W-:Y:S05]  /*00d0*/  @P0 EXIT ;  /* 0x000000000000094d */ /* 0x000fea0003800000 */
[----:B------:R-:W0:Y:S01]  /*00e0*/  LDC.64 R12, c[0x0][0x3b0] ;  /* 0x0000ec00ff0c7b82 */ /* 0x000e220000000a00 */
[----:B------:R-:W1:Y:S01]  /*00f0*/  LDCU.64 UR12, c[0x0][0x358] ;  /* 0x00006b00ff0c77ac */ /* 0x000e620008000a00 */
[----:B------:R-:W-:-:S06]  /*0100*/  IMAD R7, R3, UR7, R0 ;  /* 0x0000000703077c24 */ /* 0x000fcc000f8e0200 */
[----:B------:R-:W2:Y:S08]  /*0110*/  LDC.64 R4, c[0x0][0x388] ;  /* 0x0000e200ff047b82 */ /* 0x000eb00000000a00 */
[----:B------:R-:W3:Y:S01]  /*0120*/  LDC R2, c[0x0][0x3c4] ;  /* 0x0000f100ff027b82 */ /* 0x000ee20000000800 */
[----:B0-----:R-:W-:-:S05]  /*0130*/  IMAD.WIDE R12, R7, 0x8, R12 ;  /* 0x00000008070c7825 */ /* 0x001fca00078e020c */
[----:B-1----:R0:W-:Y:S01]  /*0140*/  STG.E.64 desc[UR12][R12.64], RZ ;  /* 0x000000ff0c007986 */ /* 0x0021e2000c101b0c */
[----:B--2---:R-:W-:-:S06]  /*0150*/  IMAD.WIDE R4, R7, 0x8, R4 ;  /* 0x0000000807047825 */ /* 0x004fcc00078e0204 */
[----:B------:R-:W2:Y:S01]  /*0160*/  LDG.E.64 R4, desc[UR12][R4.64] ;  /* 0x0000000c04047981 */ /* 0x000ea2000c1e1b00 */
[----:B------:R-:W-:Y:S01]  /*0170*/  BSSY.RECONVERGENT B0, `(.L_x_0) ;  /* 0x0000072000007945 */ /* 0x000fe20003800200 */
[----:B---3--:R-:W-:-:S13]  /*0180*/  ISETP.GE.AND P0, PT, R2, 0x1, PT ;  /* 0x000000010200780c */ /* 0x008fda0003f06270 */
[----:B--2---:R-:W-:-:S14]  /*0190*/  DSETP.LEU.OR P0, PT, R4, RZ, !P0 ;  /* 0x000000ff0400722a */ /* 0x004fdc000470b400 */
[----:B0-----:R-:W-:Y:S05]  /*01a0*/  @P0 BRA `(.L_x_1) ;  /* 0x0000000400b80947 */ /* 0x001fea0003800000 */
[----:B------:R-:W-:Y:S01]  /*01b0*/  ISETP.GE.U32.AND P0, PT, R2, 0x8, PT ;  /* 0x000000080200780c */ /* 0x000fe20003f06070 */
[----:B------:R-:W-:Y:S01]  /*01c0*/  IMAD R4, R0, UR7, RZ ;  /* 0x0000000700047c24 */ /* 0x000fe2000f8e02ff */
[----:B------:R-:W-:Y:S01]  /*01d0*/  MOV R6, RZ ;  /* 0x000000ff00067202 */ /* 0x000fe20000000f00 */
[----:B------:R-:W-:Y:S01]  /*01e0*/  IMAD R5, R3, R2, RZ ;  /* 0x0000000203057224 */ /* 0x000fe200078e02ff */
[----:B------:R-:W-:-:S09]  /*01f0*/  CS2R R20, SRZ ;  /* 0x0000000000147805 */ /* 0x000fd2000001ff00 */
[----:B------:R-:W-:Y:S05]  /*0200*/  @!P0 BRA `(.L_x_2) ;  /* 0x0000000000b88947 */ /* 0x000fea0003800000 */
[----:B------:R-:W-:Y:S01]  /*0210*/  LOP3.LUT R6, R2, 0x7ffffff8, RZ, 0xc0, !PT ;  /* 0x7ffffff802067812 */ /* 0x000fe200078ec0ff */
[----:B------:R-:W-:Y:S01]  /*0220*/  IMAD.MOV.U32 R9, RZ, RZ, R5 ;  /* 0x000000ffff097224 */ /* 0x000fe200078e0005 */
[----:B------:R-:W-:Y:S02]  /*0230*/  MOV R8, R4 ;  /* 0x0000000400087202 */ /* 0x000fe40000000f00 */
[----:B------:R-:W-:Y:S01]  /*0240*/  CS2R R20, SRZ ;  /* 0x0000000000147805 */ /* 0x000fe2000001ff00 */
[----:B------:R-:W-:-:S07]  /*0250*/  IMAD.MOV R7, RZ, RZ, -R6 ;  /* 0x000000ffff077224 */ /* 0x000fce00078e0a06 */
.L_x_3:
[----:B0-----:R-:W0:Y:S08]  /*0260*/  LDC.64 R14, c[0x0][0x398] ;  /* 0x0000e600ff0e7b82 */ /* 0x001e300000000a00 */
[----:B------:R-:W1:Y:S01]  /*0270*/  LDC.64 R10, c[0x0][0x3a0] ;  /* 0x0000e800ff0a7b82 */ /* 0x000e620000000a00 */
[----:B0-----:R-:W-:-:S05]  /*0280*/  IMAD.WIDE R14, R8, 0x8, R14 ;  /* 0x00000008080e7825 */ /* 0x001fca00078e020e */
[----:B------:R-:W2:Y:S01]  /*0290*/  LDG.E.64 R18, desc[UR12][R14.64] ;  /* 0x0000000c0e127981 */ /* 0x000ea2000c1e1b00 */
[----:B-1----:R-:W-:-:S05]  /*02a0*/  IMAD.WIDE R10, R9, 0x8, R10 ;  /* 0x00000008090a7825 */ /* 0x002fca00078e020a */
[----:B------:R-:W2:Y:S02]  /*02b0*/  LDG.E.64 R16, desc[UR12][R10.64] ;  /* 0x0000000c0a107981 */ /* 0x000ea4000c1e1b00 */
[----:B--2---:R-:W-:-:S07]  /*02c0*/  DFMA R18, R18, R16, R20 ;  /* 0x000000101212722b */ /* 0x004fce0000000014 */
[----:B------:R0:W-:Y:S04]  /*02d0*/  STG.E.64 desc[UR12][R12.64], R18 ;  /* 0x000000120c007986 */ /* 0x0001e8000c101b0c */
[----:B------:R-:W2:Y:S04]  /*02e0*/  LDG.E.64 R20, desc[UR12][R14.64+0x8] ;  /* 0x0000080c0e147981 */ /* 0x000ea8000c1e1b00 */
[----:B------:R-:W2:Y:S02]  /*02f0*/  LDG.E.64 R16, desc[UR12][R10.64+0x8] ;  /* 0x0000080c0a107981 */ /* 0x000ea4000c1e1b00 */
[----:B--2---:R-:W-:-:S07]  /*0300*/  DFMA R20, R20, R16, R18 ;  /* 0x000000101414722b */ /* 0x004fce0000000012 */
[----:B------:R1:W-:Y:S04]  /*0310*/  STG.E.64 desc[UR12][R12.64], R20 ;  /* 0x000000140c007986 */ /* 0x0003e8000c101b0c */
[----:B------:R-:W2:Y:S04]  /*0320*/  LDG.E.64 R22, desc[UR12][R14.64+0x10] ;  /* 0x0000100c0e167981 */ /* 0x000ea8000c1e1b00 */
[----:B------:R-:W2:Y:S02]  /*0330*/  LDG.E.64 R16, desc[UR12][R10.64+0x10] ;  /* 0x0000100c0a107981 */ /* 0x000ea4000c1e1b00 */
[----:B--2---:R-:W-:-:S07]  /*0340*/  DFMA R22, R22, R16, R20 ;  /* 0x000000101616722b */ /* 0x004fce0000000014 */
[----:B------:R2:W-:Y:S04]  /*0350*/  STG.E.64 desc[UR12][R12.64], R22 ;  /* 0x000000160c007986 */ /* 0x0005e8000c101b0c */
[----:B------:R-:W3:Y:S04]  /*0360*/  LDG.E.64 R24, desc[UR12][R14.64+0x18] ;  /* 0x0000180c0e187981 */ /* 0x000ee8000c1e1b00 */
[----:B------:R-:W3:Y:S02]  /*0370*/  LDG.E.64 R16, desc[UR12][R10.64+0x18] ;  /* 0x0000180c0a107981 */ /* 0x000ee4000c1e1b00 */
[----:B---3--:R-:W-:-:S07]  /*0380*/  DFMA R24, R24, R16, R22 ;  /* 0x000000101818722b */ /* 0x008fce0000000016 */
[----:B------:R3:W-:Y:S04]  /*0390*/  STG.E.64 desc[UR12][R12.64], R24 ;  /* 0x000000180c007986 */ /* 0x0007e8000c101b0c */
[----:B------:R-:W4:Y:S04]  /*03a0*/  LDG.E.64 R16, desc[UR12][R14.64+0x20] ;  /* 0x0000200c0e107981 */ /* 0x000f28000c1e1b00 */
[----:B0-----:R-:W4:Y:S02]  /*03b0*/  LDG.E.64 R18, desc[UR12][R10.64+0x20] ;  /* 0x0000200c0a127981 */ /* 0x001f24000c1e1b00 */
[----:B----4-:R-:W-:-:S07]  /*03c0*/  DFMA R16, R16, R18, R24 ;  /* 0x000000121010722b */ /* 0x010fce0000000018 */
[----:B------:R0:W-:Y:S04]  /*03d0*/  STG.E.64 desc[UR12][R12.64], R16 ;  /* 0x000000100c007986 */ /* 0x0001e8000c101b0c */
[----:B------:R-:W4:Y:S04]  /*03e0*/  LDG.E.64 R18, desc[UR12][R14.64+0x28] ;  /* 0x0000280c0e127981 */ /* 0x000f28000c1e1b00 */
[----:B-1----:R-:W4:Y:S02]  /*03f0*/  LDG.E.64 R20, desc[UR12][R10.64+0x28] ;  /* 0x0000280c0a147981 */ /* 0x002f24000c1e1b00 */
[----:B----4-:R-:W-:-:S07]  /*0400*/  DFMA R18, R18, R20, R16 ;  /* 0x000000141212722b */ /* 0x010fce0000000010 */
[----:B------:R0:W-:Y:S04]  /*0410*/  STG.E.64 desc[UR12][R12.64], R18 ;  /* 0x000000120c007986 */ /* 0x0001e8000c101b0c */
[----:B------:R-:W4:Y:S04]  /*0420*/  LDG.E.64 R20, desc[UR12][R14.64+0x30] ;  /* 0x0000300c0e147981 */ /* 0x000f28000c1e1b00 */
[----:B--2---:R-:W4:Y:S02]  /*0430*/  LDG.E.64 R22, desc[UR12][R10.64+0x30] ;  /* 0x0000300c0a167981 */ /* 0x004f24000c1e1b00 */
[----:B----4-:R-:W-:-:S07]  /*0440*/  DFMA R22, R20, R22, R18 ;  /* 0x000000161416722b */ /* 0x010fce0000000012 */
[----:B------:R0:W-:Y:S04]  /*0450*/  STG.E.64 desc[UR12][R12.64], R22 ;  /* 0x000000160c007986 */ /* 0x0001e8000c101b0c */
[----:B------:R-:W2:Y:S04]  /*0460*/  LDG.E.64 R20, desc[UR12][R14.64+0x38] ;  /* 0x0000380c0e147981 */ /* 0x000ea8000c1e1b00 */
[----:B---3--:R-:W2:Y:S01]  /*0470*/  LDG.E.64 R24, desc[UR12][R10.64+0x38] ;  /* 0x0000380c0a187981 */ /* 0x008ea2000c1e1b00 */
[----:B------:R-:W-:-:S04]  /*0480*/  IADD3 R7, PT, PT, R7, 0x8, RZ ;  /* 0x0000000807077810 */ /* 0x000fc80007ffe0ff */
[----:B------:R-:W-:Y:S01]  /*0490*/  ISETP.NE.AND P0, PT, R7, RZ, PT ;  /* 0x000000ff0700720c */ /* 0x000fe20003f05270 */
[----:B------:R-:W-:Y:S01]  /*04a0*/  VIADD R8, R8, 0x8 ;  /* 0x0000000808087836 */ /* 0x000fe20000000000 */
[----:B------:R-:W-:Y:S01]  /*04b0*/  IADD3 R9, PT, PT, R9, 0x8, RZ ;  /* 0x0000000809097810 */ /* 0x000fe20007ffe0ff */
[----:B--2---:R-:W-:-:S07]  /*04c0*/  DFMA R20, R20, R24, R22 ;  /* 0x000000181414722b */ /* 0x004fce0000000016 */
[----:B------:R0:W-:Y:S03]  /*04d0*/  STG.E.64 desc[UR12][R12.64], R20 ;  /* 0x000000140c007986 */ /* 0x0001e6000c101b0c */
[----:B------:R-:W-:Y:S05]  /*04e0*/  @P0 BRA `(.L_x_3) ;  /* 0xfffffffc005c0947 */ /* 0x000fea000383ffff */
.L_x_2:
[----:B------:R-:W-:-:S13]  /*04f0*/  LOP3.LUT P0, R8, R2, 0x7, RZ, 0xc0, !PT ;  /* 0x0000000702087812 */ /* 0x000fda000780c0ff */
[----:B------:R-:W-:Y:S05]  /*0500*/  @!P0 BRA `(.L_x_1) ;  /* 0x0000000000e08947 */ /* 0x000fea0003800000 */
[----:B------:R-:W-:Y:S02]  /*0510*/  ISETP.GE.U32.AND P0, PT, R8, 0x4, PT ;  /* 0x000000040800780c */ /* 0x000fe40003f06070 */
[----:B------:R-:W-:-:S04]  /*0520*/  LOP3.LUT R7, R2, 0x3, RZ, 0xc0, !PT ;  /* 0x0000000302077812 */ /* 0x000fc800078ec0ff */
[----:B------:R-:W-:-:S07]  /*0530*/  ISETP.NE.AND P1, PT, R7, RZ, PT ;  /* 0x000000ff0700720c */ /* 0x000fce0003f25270 */
[----:B------:R-:W-:Y:S06]  /*0540*/  @!P0 BRA `(.L_x_4) ;  /* 0x00000000005c8947 */ /* 0x000fec0003800000 */
[----:B------:R-:W1:Y:S01]  /*0550*/  LDC.64 R10, c[0x0][0x398] ;  /* 0x0000e600ff0a7b82 */ /* 0x000e620000000a00 */
[----:B0-----:R-:W-:Y:S01]  /*0560*/  IADD3 R17, PT, PT, R5, R6, RZ ;  /* 0x0000000605117210 */ /* 0x001fe20007ffe0ff */
[----:B------:R-:W-:-:S06]  /*0570*/  IMAD.IADD R15, R4, 0x1, R6 ;  /* 0x00000001040f7824 */ /* 0x000fcc00078e0206 */
[----:B------:R-:W0:Y:S01]  /*0580*/  LDC.64 R8, c[0x0][0x3a0] ;  /* 0x0000e800ff087b82 */ /* 0x000e220000000a00 */
[----:B-1----:R-:W-:-:S05]  /*0590*/  IMAD.WIDE R10, R15, 0x8, R10 ;  /* 0x000000080f0a7825 */ /* 0x002fca00078e020a */
[----:B------:R-:W2:Y:S01]  /*05a0*/  LDG.E.64 R14, desc[UR12][R10.64] ;  /* 0x0000000c0a0e7981 */ /* 0x000ea2000c1e1b00 */
[----:B0-----:R-:W-:-:S05]  /*05b0*/  IMAD.WIDE R8, R17, 0x8, R8 ;  /* 0x0000000811087825 */ /* 0x001fca00078e0208 */
        /* <DEDUP_REMOVED lines=12> */
[----:B------:R-:W2:Y:S01]  /*0680*/  LDG.E.64 R22, desc[UR12][R8.64+0x18] ;  /* 0x0000180c08167981 */ /* 0x000ea2000c1e1b00 */
[----:B------:R-:W-:Y:S01]  /*0690*/  VIADD R6, R6, 0x4 ;  /* 0x0000000406067836 */ /* 0x000fe20000000000 */
[----:B--2---:R-:W-:-:S07]  /*06a0*/  DFMA R20, R20, R22, R18 ;  /* 0x000000161414722b */ /* 0x004fce0000000012 */
[----:B------:R1:W-:Y:S04]  /*06b0*/  STG.E.64 desc[UR12][R12.64], R20 ;  /* 0x000000140c007986 */ /* 0x0003e8000c101b0c */
.L_x_4:
[----:B------:R-:W-:Y:S05]  /*06c0*/  @!P1 BRA `(.L_x_1) ;  /* 0x0000000000709947 */ /* 0x000fea0003800000 */
[----:B------:R-:W-:-:S13]  /*06d0*/  ISETP.NE.AND P0, PT, R7, 0x1, PT ;  /* 0x000000010700780c */ /* 0x000fda0003f05270 */
[----:B01----:R-:W0:Y:S01]  /*06e0*/  @P0 LDC.64 R18, c[0x0][0x398] ;  /* 0x0000e600ff120b82 */ /* 0x003e220000000a00 */
[----:B------:R-:W-:Y:S01]  /*06f0*/  @P0 IADD3 R7, PT, PT, R4, R6, RZ ;  /* 0x0000000604070210 */ /* 0x000fe20007ffe0ff */
[----:B------:R-:W-:-:S06]  /*0700*/  @P0 IMAD.IADD R23, R5, 0x1, R6 ;  /* 0x0000000105170824 */ /* 0x000fcc00078e0206 */
[----:B------:R-:W1:Y:S01]  /*0710*/  @P0 LDC.64 R8, c[0x0][0x3a0] ;  /* 0x0000e800ff080b82 */ /* 0x000e620000000a00 */
[----:B0-----:R-:W-:-:S04]  /*0720*/  @P0 IMAD.WIDE R18, R7, 0x8, R18 ;  /* 0x0000000807120825 */ /* 0x001fc800078e0212 */
[----:B-1----:R-:W-:Y:S02]  /*0730*/  @P0 IMAD.WIDE R22, R23, 0x8, R8 ;  /* 0x0000000817160825 */ /* 0x002fe400078e0208 */
[----:B------:R-:W2:Y:S04]  /*0740*/  @P0 LDG.E.64 R8, desc[UR12][R18.64] ;  /* 0x0000000c12080981 */ /* 0x000ea8000c1e1b00 */
[----:B------:R-:W2:Y:S01]  /*0750*/  @P0 LDG.E.64 R10, desc[UR12][R22.64] ;  /* 0x0000000c160a0981 */ /* 0x000ea2000c1e1b00 */
[----:B------:R-:W-:-:S04]  /*0760*/  LOP3.LUT R2, R2, 0x1, RZ, 0xc0, !PT ;  /* 0x0000000102027812 */ /* 0x000fc800078ec0ff */
[----:B------:R-:W-:-:S13]  /*0770*/  ISETP.NE.U32.AND P1, PT, R2, 0x1, PT ;  /* 0x000000010200780c */ /* 0x000fda0003f25070 */
[----:B------:R-:W0:Y:S08]  /*0780*/  @!P1 LDC.64 R24, c[0x0][0x398] ;  /* 0x0000e600ff189b82 */ /* 0x000e300000000a00 */
[----:B------:R-:W1:Y:S01]  /*0790*/  @!P1 LDC.64 R16, c[0x0][0x3a0] ;  /* 0x0000e800ff109b82 */ /* 0x000e620000000a00 */
[----:B--2---:R-:W-:-:S07]  /*07a0*/  @P0 DFMA R8, R8, R10, R20 ;  /* 0x0000000a0808022b */ /* 0x004fce0000000014 */
[----:B------:R2:W-:Y:S04]  /*07b0*/  @P0 STG.E.64 desc[UR12][R12.64], R8 ;  /* 0x000000080c000986 */ /* 0x0005e8000c101b0c */
[----:B------:R-:W3:Y:S04]  /*07c0*/  @P0 LDG.E.64 R10, desc[UR12][R18.64+0x8] ;  /* 0x0000080c120a0981 */ /* 0x000ee8000c1e1b00 */
[----:B------:R-:W3:Y:S01]  /*07d0*/  @P0 LDG.E.64 R14, desc[UR12][R22.64+0x8] ;  /* 0x0000080c160e0981 */ /* 0x000ee2000c1e1b00 */
[----:B------:R-:W-:-:S04]  /*07e0*/  @P0 IADD3 R6, PT, PT, R6, 0x2, RZ ;  /* 0x0000000206060810 */ /* 0x000fc80007ffe0ff */
[----:B------:R-:W-:Y:S01]  /*07f0*/  @!P1 IADD3 R27, PT, PT, R5, R6, RZ ;  /* 0x00000006051b9210 */ /* 0x000fe20007ffe0ff */
[----:B------:R-:W-:-:S04]  /*0800*/  @!P1 IMAD.IADD R7, R4, 0x1, R6 ;  /* 0x0000000104079824 */ /* 0x000fc800078e0206 */
[----:B0-----:R-:W-:-:S04]  /*0810*/  @!P1 IMAD.WIDE R4, R7, 0x8, R24 ;  /* 0x0000000807049825 */ /* 0x001fc800078e0218 */
[----:B-1----:R-:W-:Y:S01]  /*0820*/  @!P1 IMAD.WIDE R16, R27, 0x8, R16 ;  /* 0x000000081b109825 */ /* 0x002fe200078e0210 */
[----:B---3--:R-:W-:-:S07]  /*0830*/  @P0 DFMA R20, R10, R14, R8 ;  /* 0x0000000e0a14022b */ /* 0x008fce0000000008 */
[----:B------:R2:W-:Y:S04]  /*0840*/  @P0 STG.E.64 desc[UR12][R12.64], R20 ;  /* 0x000000140c000986 */ /* 0x0005e8000c101b0c */
[----:B------:R-:W3:Y:S04]  /*0850*/  @!P1 LDG.E.64 R4, desc[UR12][R4.64] ;  /* 0x0000000c04049981 */ /* 0x000ee8000c1e1b00 */
[----:B------:R-:W3:Y:S02]  /*0860*/  @!P1 LDG.E.64 R16, desc[UR12][R16.64] ;  /* 0x0000000c10109981 */ /* 0x000ee4000c1e1b00 */
[----:B---3--:R-:W-:-:S07]  /*0870*/  @!P1 DFMA R6, R4, R16, R20 ;  /* 0x000000100406922b */ /* 0x008fce0000000014 */
[----:B------:R2:W-:Y:S04]  /*0880*/  @!P1 STG.E.64 desc[UR12][R12.64], R6 ;  /* 0x000000060c009986 */ /* 0x0005e8000c101b0c */
.L_x_1:
[----:B------:R-:W-:Y:S05]  /*0890*/  BSYNC.RECONVERGENT B0 ;  /* 0x0000000000007941 */ /* 0x000fea0003800200 */
.L_x_0:
[----:B------:R-:W3:Y:S02]  /*08a0*/  LDCU UR8, c[0x0][0x3bc] ;  /* 0x00007780ff0877ac */ /* 0x000ee40008000800 */
[----:B---3--:R-:W-:-:S13]  /*08b0*/  ISETP.LE.AND P0, PT, RZ, UR8, PT ;  /* 0x00000008ff007c0c */ /* 0x008fda000bf03270 */
[----:B------:R-:W-:Y:S05]  /*08c0*/  @!P0 EXIT ;  /* 0x000000000000894d */ /* 0x000fea0003800000 */
[----:B------:R-:W3:Y:S01]  /*08d0*/  LDC.64 R10, c[0x0][0x3a8] ;  /* 0x0000ea00ff0a7b82 */ /* 0x000ee20000000a00 */
[C---:B------:R-:W-:Y:S01]  /*08e0*/  IMAD R2, R3.reuse, UR8, RZ ;  /* 0x0000000803027c24 */ /* 0x040fe2000f8e02ff */
[----:B------:R-:W-:Y:S01]  /*08f0*/  UISETP.GE.U32.AND UP0, UPT, UR8, 0x7, UPT ;  /* 0x000000070800788c */ /* 0x000fe2000bf06070 */
[----:B--2---:R-:W-:Y:S01]  /*0900*/  IMAD.MOV.U32 R7, RZ, RZ, RZ ;  /* 0x000000ffff077224 */ /* 0x004fe200078e00ff */
[----:B------:R-:W-:Y:S01]  /*0910*/  UIADD3 UR5, UPT, UPT, UR8, 0x1, URZ ;  /* 0x0000000108057890 */ /* 0x000fe2000fffe0ff */
[----:B------:R-:W-:-:S05]  /*0920*/  IMAD.IADD R9, R3, 0x1, R2 ;  /* 0x0000000103097824 */ /* 0x000fca00078e0202 */
[----:B------:R-:W-:-:S05]  /*0930*/  IADD3 R5, PT, PT, R9, UR8, RZ ;  /* 0x0000000809057c10 */ /* 0x000fca000fffe0ff */
[----:B------:R-:W-:-:S04]  /*0940*/  IMAD R5, R5, UR7, R0 ;  /* 0x0000000705057c24 */ /* 0x000fc8000f8e0200 */
[----:B---3--:R-:W-:Y:S01]  /*0950*/  IMAD.WIDE R10, R5, 0x8, R10 ;  /* 0x00000008050a7825 */ /* 0x008fe200078e020a */
[----:B------:R-:W-:Y:S06]  /*0960*/  BRA.U !UP0, `(.L_x_5) ;  /* 0x0000000908347547 */ /* 0x000fec000b800000 */
[----:B------:R-:W2:Y:S01]  /*0970*/  LDC.64 R4, c[0x0][0x380] ;  /* 0x0000e000ff047b82 */ /* 0x000ea20000000a00 */
[C---:B01----:R-:W-:Y:S01]  /*0980*/  IADD3 R17, PT, PT, R9.reuse, 0x6, RZ ;  /* 0x0000000609117810 */ /* 0x043fe20007ffe0ff */
[C---:B------:R-:W-:Y:S01]  /*0990*/  VIADD R25, R9.reuse, 0x2 ;  /* 0x0000000209197836 */ /* 0x040fe20000000000 */
[C---:B------:R-:W-:Y:S01]  /*09a0*/  IADD3 R21, PT, PT, R9.reuse, 0x5, RZ ;  /* 0x0000000509157810 */ /* 0x040fe20007ffe0ff */
[C---:B------:R-:W-:Y:S01]  /*09b0*/  VIADD R15, R9.reuse, 0x7 ;  /* 0x00000007090f7836 */ /* 0x040fe20000000000 */
[C---:B------:R-:W-:Y:S01]  /*09c0*/  IADD3 R23, PT, PT, R9.reuse, 0x3, RZ ;  /* 0x0000000309177810 */ /* 0x040fe20007ffe0ff */
[C---:B------:R-:W-:Y:S01]  /*09d0*/  VIADD R19, R9.reuse, 0x4 ;  /* 0x0000000409137836 */ /* 0x040fe20000000000 */
[----:B------:R-:W-:Y:S01]  /*09e0*/  MOV R8, R2 ;  /* 0x0000000200087202 */ /* 0x000fe20000000f00 */
[--C-:B------:R-:W-:Y:S01]  /*09f0*/  IMAD R7, R9, UR7, R0.reuse ;  /* 0x0000000709077c24 */ /* 0x100fe2000f8e0200 */
[----:B------:R-:W-:Y:S01]  /*0a00*/  UIADD3 UR6, UPT, UPT, -UR8, URZ, URZ ;  /* 0x000000ff08067290 */ /* 0x000fe2000fffe1ff */
[--C-:B------:R-:W-:Y:S01]  /*0a10*/  IMAD R20, R17, UR7, R0.reuse ;  /* 0x0000000711147c24 */ /* 0x100fe2000f8e0200 */
[----:B------:R-:W-:Y:S01]  /*0a20*/  ULOP3.LUT UR10, UR5, 0xfffffff8, URZ, 0xc0, !UPT ;  /* 0xfffffff8050a7892 */ /* 0x000fe2000f8ec0ff */
[--C-:B------:R-:W-:Y:S01]  /*0a30*/  IMAD R21, R21, UR7, R0.reuse ;  /* 0x0000000715157c24 */ /* 0x100fe2000f8e0200 */
[----:B------:R-:W0:Y:S01]  /*0a40*/  LDCU UR8, c[0x0][0x3bc] ;  /* 0x00007780ff0877ac */ /* 0x000e220008000800 */
[----:B------:R-:W-:-:S02]  /*0a50*/  IMAD R24, R19, UR7, R0 ;  /* 0x0000000713187c24 */ /* 0x000fc4000f8e0200 */
[----:B------:R-:W-:Y:S01]  /*0a60*/  IMAD R6, R23, UR7, R0 ;  /* 0x0000000717067c24 */ /* 0x000fe2000f8e0200 */
[----:B------:R-:W1:Y:S01]  /*0a70*/  LDCU UR9, c[0x0][0x3c0] ;  /* 0x00007800ff0977ac */ /* 0x000e620008000800 */
[----:B------:R-:W-:Y:S01]  /*0a80*/  UMOV UR4, URZ ;  /* 0x000000ff00047c82 */ /* 0x000fe20008000000 */
[----:B--2---:R-:W-:-:S03]  /*0a90*/  IMAD.WIDE R4, R2, 0x8, R4 ;  /* 0x0000000802047825 */ /* 0x004fc600078e0204 */
[----:B------:R-:W-:Y:S01]  /*0aa0*/  IADD3 R26, P0, PT, R4, 0x20, RZ ;  /* 0x00000020041a7810 */ /* 0x000fe20007f1e0ff */
[----:B------:R-:W-:-:S03]  /*0ab0*/  IMAD.U32 R4, RZ, RZ, UR7 ;  /* 0x00000007ff047e24 */ /* 0x000fc6000f8e00ff */
[----:B------:R-:W-:Y:S01]  /*0ac0*/  IADD3.X R5, PT, PT, RZ, R5, RZ, P0, !PT ;  /* 0x00000005ff057210 */ /* 0x000fe200007fe4ff */
[----:B------:R-:W-:Y:S02]  /*0ad0*/  IMAD R27, R9, R4, UR7 ;  /* 0x00000007091b7e24 */ /* 0x000fe4000f8e0204 */
[--C-:B------:R-:W-:Y:S02]  /*0ae0*/  IMAD R4, R25, UR7, R0.reuse ;  /* 0x0000000719047c24 */ /* 0x100fe4000f8e0200 */
[----:B------:R-:W-:Y:S02]  /*0af0*/  IMAD R9, R15, UR7, R0 ;  /* 0x000000070f097c24 */ /* 0x000fe4000f8e0200 */
[----:B01----:R-:W-:-:S07]  /*0b00*/  IMAD.IADD R25, R0, 0x1, R27 ;  /* 0x0000000100197824 */ /* 0x003fce00078e021b */
.L_x_6:
[----:B------:R-:W-:-:S13]  /*0b10*/  ISETP.NE.AND P0, PT, RZ, UR6, PT ;  /* 0x00000006ff007c0c */ /* 0x000fda000bf05270 */
[----:B------:R-:W2:Y:S01]  /*0b20*/  @!P0 LDG.E.64 R22, desc[UR12][R12.64] ;  /* 0x0000000c0c168981 */ /* 0x000ea2000c1e1b00 */
[----:B------:R-:W0:Y:S01]  /*0b30*/  @P0 LDC.64 R16, c[0x0][0x380] ;  /* 0x0000e000ff100b82 */ /* 0x000e220000000a00 */
[----:B------:R-:W-:-:S07]  /*0b40*/  UIADD3 UR7, UPT, UPT, UR4, 0x1, URZ ;  /* 0x0000000104077890 */ /* 0x000fce000fffe0ff */
[----:B------:R-:W1:Y:S01]  /*0b50*/  @P0 LDC.64 R18, c[0x0][0x3a8] ;  /* 0x0000ea00ff120b82 */ /* 0x000e620000000a00 */
[----:B0-----:R-:W-:Y:S01]  /*0b60*/  @P0 IMAD.WIDE R16, R8, 0x8, R16 ;  /* 0x0000000808100825 */ /* 0x001fe200078e0210 */
[----:B--2---:R0:W-:Y:S04]  /*0b70*/  @!P0 STG.E.64 desc[UR12][R10.64], R22 ;  /* 0x000000160a008986 */ /* 0x0041e8000c101b0c */
[----:B------:R-:W2:Y:S04]  /*0b80*/  @P0 LDG.E.64 R14, desc[UR12][R12.64] ;  /* 0x0000000c0c0e0981 */ /* 0x000ea8000c1e1b00 */
[----:B------:R-:W2:Y:S01]  /*0b90*/  @P0 LDG.E.64 R16, desc[UR12][R16.64] ;  /* 0x0000000c10100981 */ /* 0x000ea2000c1e1b00 */
[----:B------:R-:W-:Y:S01]  /*0ba0*/  UISETP.NE.AND UP0, UPT, UR7, UR8, UPT ;  /* 0x000000080700728c */ /* 0x000fe2000bf05270 */
[----:B-1----:R-:W-:Y:S01]  /*0bb0*/  @P0 IMAD.WIDE R18, R7, 0x8, R18 ;  /* 0x0000000807120825 */ /* 0x002fe200078e0212 */
[----:B------:R-:W-:-:S04]  /*0bc0*/  MOV R27, R5 ;  /* 0x00000005001b7202 */ /* 0x000fc80000000f00 */
[----:B------:R-:W-:-:S05]  /*0bd0*/  PLOP3.LUT P1, PT, PT, PT, UP0, 0x80, 0x8 ;  /* 0x000000000008781c */ /* 0x000fca0003f2f008 */
[----:B------:R-:W1:Y:S01]  /*0be0*/  @UP0 LDCU.64 UR14, c[0x0][0x3a8] ;  /* 0x00007500ff0e07ac */ /* 0x000e620008000a00 */
[----:B--2---:R-:W-:-:S07]  /*0bf0*/  @P0 DMUL R14, R16, R14 ;  /* 0x0000000e100e0228 */ /* 0x004fce0000000000 */
[----:B------:R2:W-:Y:S04]  /*0c00*/  @P0 STG.E.64 desc[UR12][R18.64], R14 ;  /* 0x0000000e12000986 */ /* 0x0005e8000c101b0c */
[----:B------:R-:W3:Y:S04]  /*0c10*/  @P1 LDG.E.64 R28, desc[UR12][R26.64+-0x18] ;  /* 0xffffe80c1a1c1981 */ /* 0x000ee8000c1e1b00 */
[----:B0-----:R-:W3:Y:S01]  /*0c20*/  @P1 LDG.E.64 R22, desc[UR12][R12.64] ;  /* 0x0000000c0c161981 */ /* 0x001ee2000c1e1b00 */
[----:B------:R-:W-:-:S05]  /*0c30*/  HFMA2 R16, -RZ, RZ, 0, 4.76837158203125e-07 ;  /* 0x00000008ff107431 */ /* 0x000fca00000001ff */
[----:B-1----:R-:W-:Y:S01]  /*0c40*/  @P1 IMAD.WIDE R16, R25, R16, UR14 ;  /* 0x0000000e19101e25 */ /* 0x002fe2000f8e0210 */
[----:B------:R-:W-:Y:S01]  /*0c50*/  UIADD3 UR7, UPT, UPT, UR4, 0x2, URZ ;  /* 0x0000000204077890 */ /* 0x000fe2000fffe0ff */
[----:B---3--:R-:W-:-:S07]  /*0c60*/  @P1 DMUL R22, R28, R22 ;  /* 0x000000161c161228 */ /* 0x008fce0000000000 */
[----:B------:R0:W-:Y:S04]  /*0c70*/  @P1 STG.E.64 desc[UR12][R16.64], R22 ;  /* 0x0000001610001986 */ /* 0x0001e8000c101b0c */
[----:B------:R-:W3:Y:S01]  /*0c80*/  @!P1 LDG.E.64 R16, desc[UR12][R12.64] ;  /* 0x0000000c0c109981 */ /* 0x000ee2000c1e1b00 */
[----:B------:R-:W-:-:S06]  /*0c90*/  UISETP.NE.AND UP0, UPT, UR7, UR8, UPT ;  /* 0x000000080700728c */ /* 0x000fcc000bf05270 */
[----:B------:R-:W-:-:S05]  /*0ca0*/  PLOP3.LUT P0, PT, PT, PT, UP0, 0x80, 0x8 ;  /* 0x000000000008781c */ /* 0x000fca0003f0f008 */
[----:B------:R-:W0:Y:S01]  /*0cb0*/  @UP0 LDCU.64 UR14, c[0x0][0x3a8] ;  /* 0x00007500ff0e07ac */ /* 0x000e220008000a00 */
[----:B---3--:R1:W-:Y:S07]  /*0cc0*/  @!P1 STG.E.64 desc[UR12][R10.64], R16 ;  /* 0x000000100a009986 */ /* 0x0083ee000c101b0c */
[----:B--2---:R-:W2:Y:S04]  /*0cd0*/  @P0 LDG.E.64 R14, desc[UR12][R26.64+-0x10] ;  /* 0xfffff00c1a0e0981 */ /* 0x004ea8000c1e1b00 */
[----:B------:R-:W2:Y:S01]  /*0ce0*/  @P0 LDG.E.64 R28, desc[UR12][R12.64] ;  /* 0x0000000c0c1c0981 */ /* 0x000ea2000c1e1b00 */
[----:B------:R-:W-:-:S04]  /*0cf0*/  IMAD.MOV.U32 R5, RZ, RZ, 0x8 ;  /* 0x00000008ff057424 */ /* 0x000fc800078e00ff */
[----:B0-----:R-:W-:Y:S01]  /*0d00*/  @P0 IMAD.WIDE R22, R4, R5, UR14 ;  /* 0x0000000e04160e25 */ /* 0x001fe2000f8e0205 */
[----:B------:R-:W-:-:S04]  /*0d10*/  UIADD3 UR7, UPT, UPT, UR4, 0x3, URZ ;  /* 0x0000000304077890 */ /* 0x000fc8000fffe0ff */
[----:B------:R-:W-:Y:S01]  /*0d20*/  UISETP.NE.AND UP0, UPT, UR7, UR8, UPT ;  /* 0x000000080700728c */ /* 0x000fe2000bf05270 */
[----:B--2---:R-:W-:-:S07]  /*0d30*/  @P0 DMUL R28, R14, R28 ;  /* 0x0000001c0e1c0228 */ /* 0x004fce0000000000 */
[----:B------:R-:W-:Y:S04]  /*0d40*/  @P0 STG.E.64 desc[UR12][R22.64], R28 ;  /* 0x0000001c16000986 */ /* 0x000fe8000c101b0c */
[----:B------:R-:W2:Y:S01]  /*0d50*/  @!P0 LDG.E.64 R22, desc[UR12][R12.64] ;  /* 0x0000000c0c168981 */ /* 0x000ea2000c1e1b00 */
[----:B------:R-:W-:-:S13]  /*0d60*/  PLOP3.LUT P1, PT, PT, PT, UP0, 0x80, 0x8 ;  /* 0x000000000008781c */ /* 0x000fda0003f2f008 */
[----:B------:R-:W0:Y:S01]  /*0d70*/  @P1 LDC.64 R14, c[0x0][0x3a8] ;  /* 0x0000ea00ff0e1b82 */ /* 0x000e220000000a00 */
[----:B--2---:R-:W-:Y:S04]  /*0d80*/  @!P0 STG.E.64 desc[UR12][R10.64], R22 ;  /* 0x000000160a008986 */ /* 0x004fe8000c101b0c */
[----:B------:R-:W2:Y:S04]  /*0d90*/  @P1 LDG.E.64 R18, desc[UR12][R26.64+-0x8] ;  /* 0xfffff80c1a121981 */ /* 0x000ea8000c1e1b00 */
[----:B-1----:R-:W2:Y:S01]  /*0da0*/  @P1 LDG.E.64 R16, desc[UR12][R12.64] ;  /* 0x0000000c0c101981 */ /* 0x002ea2000c1e1b00 */
[----:B0-----:R-:W-:Y:S01]  /*0db0*/  @P1 IMAD.WIDE R14, R6, 0x8, R14 ;  /* 0x00000008060e1825 */ /* 0x001fe200078e020e */
[----:B------:R-:W-:-:S04]  /*0dc0*/  UIADD3 UR7, UPT, UPT, UR4, 0x4, URZ ;  /* 0x0000000404077890 */ /* 0x000fc8000fffe0ff */
[----:B------:R-:W-:Y:S01]  /*0dd0*/  UISETP.NE.AND UP0, UPT, UR7, UR8, UPT ;  /* 0x000000080700728c */ /* 0x000fe2000bf05270 */
[----:B--2---:R-:W-:-:S07]  /*0de0*/  @P1 DMUL R16, R18, R16 ;  /* 0x0000001012101228 */ /* 0x004fce0000000000 */
[----:B------:R0:W-:Y:S04]  /*0df0*/  @P1 STG.E.64 desc[UR12][R14.64], R16 ;  /* 0x000000100e001986 */ /* 0x0001e8000c101b0c */
[----:B------:R-:W2:Y:S01]  /*0e00*/  @!P1 LDG.E.64 R18, desc[UR12][R12.64] ;  /* 0x0000000c0c129981 */ /* 0x000ea2000c1e1b00 */
[----:B------:R-:W-:-:S13]  /*0e10*/  PLOP3.LUT P0, PT, PT, PT, UP0, 0x80, 0x8 ;  /* 0x000000000008781c */ /* 0x000fda0003f0f008 */
[----:B0-----:R-:W0:Y:S01]  /*0e20*/  @P0 LDC.64 R14, c[0x0][0x3a8] ;  /* 0x0000ea00ff0e0b82 */ /* 0x001e220000000a00 */
[----:B--2---:R1:W-:Y:S04]  /*0e30*/  @!P1 STG.E.64 desc[UR12][R10.64], R18 ;  /* 0x000000120a009986 */ /* 0x0043e8000c101b0c */
[----:B------:R-:W2:Y:S04]  /*0e40*/  @P0 LDG.E.64 R16, desc[UR12][R12.64] ;  /* 0x0000000c0c100981 */ /* 0x000ea8000c1e1b00 */
[----:B-1----:R-:W2:Y:S01]  /*0e50*/  @P0 LDG.E.64 R18, desc[UR12][R26.64] ;  /* 0x0000000c1a120981 */ /* 0x002ea2000c1e1b00 */
[----:B0-----:R-:W-:Y:S01]  /*0e60*/  @P0 IMAD.WIDE R28, R24, 0x8, R14 ;  /* 0x00000008181c0825 */ /* 0x001fe200078e020e */
        /* <DEDUP_REMOVED lines=9> */
[----:B------:R-:W2:Y:S01]  /*0f00*/  @P1 LDG.E.64 R16, desc[UR12][R12.64] ;  /* 0x0000000c0c101981 */ /* 0x000ea2000c1e1b00 */
        /* <DEDUP_REMOVED lines=18> */
[----:B------:R-:W1:Y:S01]  /*1030*/  @P1 LDC.64 R14, c[0x0][0x3a8] ;  /* 0x0000ea00ff0e1b82 */ /* 0x000e620000000a00 */
[----:B--2---:R2:W-:Y:S04]  /*1040*/  @!P0 STG.E.64 desc[UR12][R10.64], R22 ;  /* 0x000000160a008986 */ /* 0x0045e8000c101b0c */
[----:B------:R3:W4:Y:S04]  /*1050*/  @P1 LDG.E.64 R18, desc[UR12][R26.64+0x18] ;  /* 0x0000180c1a121981 */ /* 0x000728000c1e1b00 */
[----:B------:R-:W4:Y:S01]  /*1060*/  @P1 LDG.E.64 R16, desc[UR12][R12.64] ;  /* 0x0000000c0c101981 */ /* 0x000f22000c1e1b00 */
[----:B------:R-:W-:Y:S01]  /*1070*/  UIADD3 UR4, UPT, UPT, UR4, 0x8, URZ ;  /* 0x0000000804047890 */ /* 0x000fe2000fffe0ff */
[----:B---3--:R-:W-:Y:S01]  /*1080*/  IADD3 R26, P0, PT, R26, 0x40, RZ ;  /* 0x000000401a1a7810 */ /* 0x008fe20007f1e0ff */
[----:B----4-:R-:W-:Y:S01]  /*1090*/  @P1 DMUL R16, R18, R16 ;  /* 0x0000001012101228 */ /* 0x010fe20000000000 */
[----:B-1----:R-:W-:-:S06]  /*10a0*/  @P1 IMAD.WIDE R18, R9, 0x8, R14 ;  /* 0x0000000809121825 */ /* 0x002fcc00078e020e */
[----:B------:R1:W-:Y:S04]  /*10b0*/  @P1 STG.E.64 desc[UR12][R18.64], R16 ;  /* 0x0000001012001986 */ /* 0x0003e8000c101b0c */
[----:B------:R-:W3:Y:S01]  /*10c0*/  @!P1 LDG.E.64 R14, desc[UR12][R12.64] ;  /* 0x0000000c0c0e9981 */ /* 0x000ee2000c1e1b00 */
[----:B0-----:R-:W-:Y:S02]  /*10d0*/  MOV R28, UR4 ;  /* 0x00000004001c7c02 */ /* 0x001fe40008000f00 */
[----:B------:R-:W-:Y:S02]  /*10e0*/  IADD3.X R5, PT, PT, RZ, R27, RZ, P0, !PT ;  /* 0x0000001bff057210 */ /* 0x000fe400007fe4ff */
[----:B------:R-:W-:Y:S01]  /*10f0*/  ISETP.NE.AND P0, PT, R28, UR10, PT ;  /* 0x0000000a1c007c0c */ /* 0x000fe2000bf05270 */
[----:B------:R-:W-:-:S02]  /*1100*/  UMOV UR7, UR9 ;  /* 0x0000000900077c82 */ /* 0x000fc40008000000 */
[----:B--2---:R-:W-:Y:S01]  /*1110*/  IMAD.U32 R23, RZ, RZ, UR7 ;  /* 0x00000007ff177e24 */ /* 0x004fe2000f8e00ff */
[----:B------:R-:W-:Y:S01]  /*1120*/  MOV R22, UR7 ;  /* 0x0000000700167c02 */ /* 0x000fe20008000f00 */
[----:B-1----:R-:W-:Y:S01]  /*1130*/  IMAD.U32 R17, RZ, RZ, UR7 ;  /* 0x00000007ff117e24 */ /* 0x002fe2000f8e00ff */
[----:B------:R-:W-:Y:S01]  /*1140*/  MOV R16, UR7 ;  /* 0x0000000700107c02 */ /* 0x000fe20008000f00 */
[----:B------:R-:W-:Y:S01]  /*1150*/  UIADD3 UR6, UPT, UPT, UR6, 0x8, URZ ;  /* 0x0000000806067890 */ /* 0x000fe2000fffe0ff */
[----:B------:R-:W-:Y:S02]  /*1160*/  LEA R4, R23, R4, 0x3 ;  /* 0x0000000417047211 */ /* 0x000fe400078e18ff */
[----:B------:R-:W-:Y:S01]  /*1170*/  LEA R25, R22, R25, 0x3 ;  /* 0x0000001916197211 */ /* 0x000fe200078e18ff */
[----:B------:R-:W-:Y:S01]  /*1180*/  IMAD R7, R16, 0x8, R7 ;  /* 0x0000000810077824 */ /* 0x000fe200078e0207 */
[C---:B------:R-:W-:Y:S02]  /*1190*/  LEA R6, R17.reuse, R6, 0x3 ;  /* 0x0000000611067211 */ /* 0x040fe400078e18ff */
[----:B------:R-:W-:-:S02]  /*11a0*/  LEA R24, R17, R24, 0x3 ;  /* 0x0000001811187211 */ /* 0x000fc400078e18ff */
[----:B------:R-:W-:Y:S02]  /*11b0*/  LEA R21, R16, R21, 0x3 ;  /* 0x0000001510157211 */ /* 0x000fe400078e18ff */
[----:B------:R-:W-:Y:S01]  /*11c0*/  IADD3 R8, PT, PT, R8, 0x8, RZ ;  /* 0x0000000808087810 */ /* 0x000fe20007ffe0ff */
[----:B---3--:R0:W-:Y:S02]  /*11d0*/  @!P1 STG.E.64 desc[UR12][R10.64], R14 ;  /* 0x0000000e0a009986 */ /* 0x0081e4000c101b0c */
[----:B0-----:R-:W-:Y:S01]  /*11e0*/  MOV R15, UR7 ;  /* 0x00000007000f7c02 */ /* 0x001fe20008000f00 */
[----:B------:R-:W-:-:S04]  /*11f0*/  IMAD.U32 R14, RZ, RZ, UR7 ;  /* 0x00000007ff0e7e24 */ /* 0x000fc8000f8e00ff */
[----:B------:R-:W-:Y:S01]  /*1200*/  IMAD R20, R15, 0x8, R20 ;  /* 0x000000080f147824 */ /* 0x000fe200078e0214 */
[----:B------:R-:W-:Y:S01]  /*1210*/  LEA R9, R14, R9, 0x3 ;  /* 0x000000090e097211 */ /* 0x000fe200078e18ff */
[----:B------:R-:W-:Y:S06]  /*1220*/  @P0 BRA `(.L_x_6) ;  /* 0xfffffff800380947 */ /* 0x000fec000383ffff */
[----:B------:R-:W-:-:S07]  /*1230*/  IMAD.U32 R7, RZ, RZ, UR10 ;  /* 0x0000000aff077e24 */ /* 0x000fce000f8e00ff */
.L_x_5:
[----:B------:R-:W-:-:S06]  /*1240*/  ULOP3.LUT UP0, UR4, UR5, 0x7, URZ, 0xc0, !UPT ;  /* 0x0000000705047892 */ /* 0x000fcc000f80c0ff */
[----:B------:R-:W-:-:S13]  /*1250*/  PLOP3.LUT P0, PT, PT, PT, UP0, 0x80, 0x8 ;  /* 0x000000000008781c */ /* 0x000fda0003f0f008 */
[----:B------:R-:W-:Y:S05]  /*1260*/  @!P0 EXIT ;  /* 0x000000000000894d */ /* 0x000fea0003800000 */
[----:B------:R-:W-:Y:S02]  /*1270*/  MOV R4, UR4 ;  /* 0x0000000400047c02 */ /* 0x000fe40008000f00 */
[----:B------:R-:W-:Y:S02]  /*1280*/  IADD3 R6, PT, PT, R3, R2, RZ ;  /* 0x0000000203067210 */ /* 0x000fe40007ffe0ff */
[----:B------:R-:W-:-:S13]  /*1290*/  ISETP.GE.U32.AND P0, PT, R4, 0x4, PT ;  /* 0x000000040400780c */ /* 0x000fda0003f06070 */
[----:B------:R-:W-:Y:S05]  /*12a0*/  @!P0 BRA `(.L_x_7) ;  /* 0x0000000000cc8947 */ /* 0x000fea0003800000 */
[----:B------:R-:W2:Y:S01]  /*12b0*/  LDC.64 R4, c[0x0][0x380] ;  /* 0x0000e000ff047b82 */ /* 0x000ea20000000a00 */
[----:B------:R-:W-:Y:S01]  /*12c0*/  ISETP.NE.AND P1, PT, R7, UR8, PT ;  /* 0x0000000807007c0c */ /* 0x000fe2000bf25270 */
[----:B01----:R-:W-:-:S12]  /*12d0*/  IMAD.IADD R19, R2, 0x1, R7 ;  /* 0x0000000102137824 */ /* 0x003fd800078e0207 */
[----:B------:R-:W3:Y:S01]  /*12e0*/  @P1 LDG.E.64 R16, desc[UR12][R12.64] ;  /* 0x0000000c0c101981 */ /* 0x000ee2000c1e1b00 */
[----:B------:R-:W0:Y:S01]  /*12f0*/  @P1 LDC.64 R8, c[0x0][0x3a8] ;  /* 0x0000ea00ff081b82 */ /* 0x000e220000000a00 */
[----:B--2---:R-:W-:-:S05]  /*1300*/  IMAD.WIDE R4, R19, 0x8, R4 ;  /* 0x0000000813047825 */ /* 0x004fca00078e0204 */
[----:B------:R-:W3:Y:S01]  /*1310*/  @P1 LDG.E.64 R14, desc[UR12][R4.64] ;  /* 0x0000000c040e1981 */ /* 0x000ee2000c1e1b00 */
[----:B------:R-:W-:-:S05]  /*1320*/  @P1 IADD3 R19, PT, PT, R3, R19, RZ ;  /* 0x0000001303131210 */ /* 0x000fca0007ffe0ff */
[----:B------:R-:W-:Y:S01]  /*1330*/  @P1 IMAD R19, R19, UR7, R0 ;  /* 0x0000000713131c24 */ /* 0x000fe2000f8e0200 */
[----:B------:R-:W-:Y:S01]  /*1340*/  IADD3 R25, PT, PT, R7, 0x1, RZ ;  /* 0x0000000107197810 */ /* 0x000fe20007ffe0ff */
[----:B---3--:R-:W-:Y:S02]  /*1350*/  @P1 DMUL R14, R14, R16 ;  /* 0x000000100e0e1228 */ /* 0x008fe40000000000 */
[----:B0-----:R-:W-:-:S05]  /*1360*/  @P1 IMAD.WIDE R16, R19, 0x8, R8 ;  /* 0x0000000813101825 */ /* 0x001fca00078e0208 */
[----:B------:R0:W-:Y:S04]  /*1370*/  @P1 STG.E.64 desc[UR12][R16.64], R14 ;  /* 0x0000000e10001986 */ /* 0x0001e8000c101b0c */
[----:B------:R-:W2:Y:S01]  /*1380*/  @!P1 LDG.E.64 R18, desc[UR12][R12.64] ;  /* 0x0000000c0c129981 */ /* 0x000ea2000c1e1b00 */
[----:B------:R-:W-:-:S13]  /*1390*/  ISETP.NE.AND P0, PT, R25, UR8, PT ;  /* 0x0000000819007c0c */ /* 0x000fda000bf05270 */
[----:B------:R-:W0:Y:S01]  /*13a0*/  @P0 LDC.64 R8, c[0x0][0x3a8] ;  /* 0x0000ea00ff080b82 */ /* 0x000e220000000a00 */
[----:B--2---:R1:W-:Y:S04]  /*13b0*/  @!P1 STG.E.64 desc[UR12][R10.64], R18 ;  /* 0x000000120a009986 */ /* 0x0043e8000c101b0c */
[----:B------:R-:W2:Y:S04]  /*13c0*/  @P0 LDG.E.64 R20, desc[UR12][R4.64+0x8] ;  /* 0x0000080c04140981 */ /* 0x000ea8000c1e1b00 */
[----:B------:R-:W2:Y:S01]  /*13d0*/  @P0 LDG.E.64 R22, desc[UR12][R12.64] ;  /* 0x0000000c0c160981 */ /* 0x000ea2000c1e1b00 */
[----:B------:R-:W-:-:S04]  /*13e0*/  @P0 IMAD.IADD R25, R6, 0x1, R25 ;  /* 0x0000000106190824 */ /* 0x000fc800078e0219 */
[----:B------:R-:W-:-:S04]  /*13f0*/  @P0 IMAD R25, R25, UR7, R0 ;  /* 0x0000000719190c24 */ /* 0x000fc8000f8e0200 */
[----:B0-----:R-:W-:Y:S01]  /*1400*/  @P0 IMAD.WIDE R14, R25, 0x8, R8 ;  /* 0x00000008190e0825 */ /* 0x001fe200078e0208 */
[----:B--2---:R-:W-:-:S07]  /*1410*/  @P0 DMUL R20, R20, R22 ;  /* 0x0000001614140228 */ /* 0x004fce0000000000 */
[----:B------:R0:W-:Y:S04]  /*1420*/  @P0 STG.E.64 desc[UR12][R14.64], R20 ;  /* 0x000000140e000986 */ /* 0x0001e8000c101b0c */
[----:B------:R-:W2:Y:S01]  /*1430*/  @!P0 LDG.E.64 R16, desc[UR12][R12.64] ;  /* 0x0000000c0c108981 */ /* 0x000ea2000c1e1b00 */
[----:B------:R-:W-:-:S04]  /*1440*/  IADD3 R25, PT, PT, R7, 0x2, RZ ;  /* 0x0000000207197810 */ /* 0x000fc80007ffe0ff */
[----:B------:R-:W-:-:S13]  /*1450*/  ISETP.NE.AND P1, PT, R25, UR8, PT ;  /* 0x0000000819007c0c */ /* 0x000fda000bf25270 */
[----:B------:R-:W3:Y:S01]  /*1460*/  @P1 LDC.64 R8, c[0x0][0x3a8] ;  /* 0x0000ea00ff081b82 */ /* 0x000ee20000000a00 */
[----:B--2---:R2:W-:Y:S04]  /*1470*/  @!P0 STG.E.64 desc[UR12][R10.64], R16 ;  /* 0x000000100a008986 */ /* 0x0045e8000c101b0c */
[----:B-1----:R-:W4:Y:S04]  /*1480*/  @P1 LDG.E.64 R18, desc[UR12][R4.64+0x10] ;  /* 0x0000100c04121981 */ /* 0x002f28000c1e1b00 */
[----:B------:R-:W4:Y:S01]  /*1490*/  @P1 LDG.E.64 R22, desc[UR12][R12.64] ;  /* 0x0000000c0c161981 */ /* 0x000f22000c1e1b00 */
[----:B------:R-:W-:-:S05]  /*14a0*/  @P1 IADD3 R25, PT, PT, R6, R25, RZ ;  /* 0x0000001906191210 */ /* 0x000fca0007ffe0ff */
[----:B------:R-:W-:-:S04]  /*14b0*/  @P1 IMAD R25, R25, UR7, R0 ;  /* 0x0000000719191c24 */ /* 0x000fc8000f8e0200 */
[----:B---3--:R-:W-:Y:S01]  /*14c0*/  @P1 IMAD.WIDE R8, R25, 0x8, R8 ;  /* 0x0000000819081825 */ /* 0x008fe200078e0208 */
[----:B----4-:R-:W-:-:S07]  /*14d0*/  @P1 DMUL R18, R18, R22 ;  /* 0x0000001612121228 */ /* 0x010fce0000000000 */
[----:B------:R1:W-:Y:S04]  /*14e0*/  @P1 STG.E.64 desc[UR12][R8.64], R18 ;  /* 0x0000001208001986 */ /* 0x0003e8000c101b0c */
[----:B0-----:R-:W3:Y:S01]  /*14f0*/  @!P1 LDG.E.64 R14, desc[UR12][R12.64] ;  /* 0x0000000c0c0e9981 */ /* 0x001ee2000c1e1b00 */
[----:B------:R-:W-:-:S05]  /*1500*/  VIADD R23, R7, 0x3 ;  /* 0x0000000307177836 */ /* 0x000fca0000000000 */
[----:B------:R-:W-:-:S13]  /*1510*/  ISETP.NE.AND P0, PT, R23, UR8, PT ;  /* 0x0000000817007c0c */ /* 0x000fda000bf05270 */
[----:B------:R-:W1:Y:S01]  /*1520*/  @P0 LDC.64 R20, c[0x0][0x3a8] ;  /* 0x0000ea00ff140b82 */ /* 0x000e620000000a00 */
[----:B---3--:R3:W-:Y:S04]  /*1530*/  @!P1 STG.E.64 desc[UR12][R10.64], R14 ;  /* 0x0000000e0a009986 */ /* 0x0087e8000c101b0c */
[----:B------:R-:W4:Y:S04]  /*1540*/  @P0 LDG.E.64 R4, desc[UR12][R4.64+0x18] ;  /* 0x0000180c04040981 */ /* 0x000f28000c1e1b00 */
[----:B--2---:R-:W4:Y:S01]  /*1550*/  @P0 LDG.E.64 R16, desc[UR12][R12.64] ;  /* 0x0000000c0c100981 */ /* 0x004f22000c1e1b00 */
[----:B------:R-:W-:-:S05]  /*1560*/  @P0 IADD3 R23, PT, PT, R6, R23, RZ ;  /* 0x0000001706170210 */ /* 0x000fca0007ffe0ff */
[----:B------:R-:W-:-:S04]  /*1570*/  @P0 IMAD R23, R23, UR7, R0 ;  /* 0x0000000717170c24 */ /* 0x000fc8000f8e0200 */
[----:B-1----:R-:W-:Y:S01]  /*1580*/  @P0 IMAD.WIDE R8, R23, 0x8, R20 ;  /* 0x0000000817080825 */ /* 0x002fe200078e0214 */
[----:B----4-:R-:W-:-:S07]  /*1590*/  @P0 DMUL R16, R4, R16 ;  /* 0x0000001004100228 */ /* 0x010fce0000000000 */
[----:B------:R3:W-:Y:S04]  /*15a0*/  @P0 STG.E.64 desc[UR12][R8.64], R16 ;  /* 0x0000001008000986 */ /* 0x0007e8000c101b0c */
[----:B------:R-:W2:Y:S01]  /*15b0*/  @!P0 LDG.E.64 R18, desc[UR12][R12.64] ;  /* 0x0000000c0c128981 */ /* 0x000ea2000c1e1b00 */
[----:B------:R-:W-:-:S03]  /*15c0*/  IADD3 R7, PT, PT, R7, 0x4, RZ ;  /* 0x0000000407077810 */ /* 0x000fc60007ffe0ff */
[----:B--2---:R3:W-:Y:S04]  /*15d0*/  @!P0 STG.E.64 desc[UR12][R10.64], R18 ;  /* 0x000000120a008986 */ /* 0x0047e8000c101b0c */
.L_x_7:
[----:B------:R-:W-:-:S06]  /*15e0*/  ULOP3.LUT UP0, UR5, UR5, 0x3, URZ, 0xc0, !UPT ;  /* 0x0000000305057892 */ /* 0x000fcc000f80c0ff */
[----:B------:R-:W-:-:S13]  /*15f0*/  PLOP3.LUT P0, PT, PT, PT, UP0, 0x80, 0x8 ;  /* 0x000000000008781c */ /* 0x000fda0003f0f008 */
[----:B------:R-:W-:Y:S05]  /*1600*/  @!P0 EXIT ;  /* 0x000000000000894d */ /* 0x000fea0003800000 */
[----:B------:R-:W-:-:S05]  /*1610*/  IMAD.U32 R4, RZ, RZ, UR5 ;  /* 0x00000005ff047e24 */ /* 0x000fca000f8e00ff */
[----:B------:R-:W-:-:S13]  /*1620*/  ISETP.NE.AND P0, PT, R4, 0x1, PT ;  /* 0x000000010400780c */ /* 0x000fda0003f05270 */
[----:B------:R-:W-:Y:S05]  /*1630*/  @!P0 BRA `(.L_x_8) ;  /* 0x00000000006c8947 */ /* 0x000fea0003800000 */
[----:B------:R-:W2:Y:S01]  /*1640*/  LDC.64 R4, c[0x0][0x380] ;  /* 0x0000e000ff047b82 */ /* 0x000ea20000000a00 */
[----:B------:R-:W-:Y:S02]  /*1650*/  ISETP.NE.AND P1, PT, R7, UR8, PT ;  /* 0x0000000807007c0c */ /* 0x000fe4000bf25270 */
[----:B01-3--:R-:W-:-:S11]  /*1660*/  IADD3 R19, PT, PT, R2, R7, RZ ;  /* 0x0000000702137210 */ /* 0x00bfd60007ffe0ff */
[----:B------:R-:W3:Y:S01]  /*1670*/  @P1 LDG.E.64 R16, desc[UR12][R12.64] ;  /* 0x0000000c0c101981 */ /* 0x000ee2000c1e1b00 */
[----:B------:R-:W0:Y:S01]  /*1680*/  @P1 LDC.64 R8, c[0x0][0x3a8] ;  /* 0x0000ea00ff081b82 */ /* 0x000e220000000a00 */
[----:B--2---:R-:W-:-:S05]  /*1690*/  IMAD.WIDE R4, R19, 0x8, R4 ;  /* 0x0000000813047825 */ /* 0x004fca00078e0204 */
[----:B------:R-:W3:Y:S01]  /*16a0*/  @P1 LDG.E.64 R14, desc[UR12][R4.64] ;  /* 0x0000000c040e1981 */ /* 0x000ee2000c1e1b00 */
[----:B------:R-:W-:-:S05]  /*16b0*/  @P1 IADD3 R19, PT, PT, R3, R19, RZ ;  /* 0x0000001303131210 */ /* 0x000fca0007ffe0ff */
[----:B------:R-:W-:-:S04]  /*16c0*/  @P1 IMAD R19, R19, UR7, R0 ;  /* 0x0000000713131c24 */ /* 0x000fc8000f8e0200 */
[----:B0-----:R-:W-:Y:S01]  /*16d0*/  @P1 IMAD.WIDE R8, R19, 0x8, R8 ;  /* 0x0000000813081825 */ /* 0x001fe200078e0208 */
[----:B---3--:R-:W-:-:S07]  /*16e0*/  @P1 DMUL R14, R14, R16 ;  /* 0x000000100e0e1228 */ /* 0x008fce0000000000 */
[----:B------:R0:W-:Y:S04]  /*16f0*/  @P1 STG.E.64 desc[UR12][R8.64], R14 ;  /* 0x0000000e08001986 */ /* 0x0001e8000c101b0c */
[----:B------:R-:W2:Y:S01]  /*1700*/  @!P1 LDG.E.64 R16, desc[UR12][R12.64] ;  /* 0x0000000c0c109981 */ /* 0x000ea2000c1e1b00 */
[----:B------:R-:W-:-:S05]  /*1710*/  VIADD R23, R7, 0x1 ;  /* 0x0000000107177836 */ /* 0x000fca0000000000 */
[----:B------:R-:W-:-:S13]  /*1720*/  ISETP.NE.AND P0, PT, R23, UR8, PT ;  /* 0x0000000817007c0c */ /* 0x000fda000bf05270 */
[----:B------:R-:W0:Y:S01]  /*1730*/  @P0 LDC.64 R20, c[0x0][0x3a8] ;  /* 0x0000ea00ff140b82 */ /* 0x000e220000000a00 */
[----:B--2---:R2:W-:Y:S04]  /*1740*/  @!P1 STG.E.64 desc[UR12][R10.64], R16 ;  /* 0x000000100a009986 */ /* 0x0045e8000c101b0c */
[----:B------:R-:W3:Y:S04]  /*1750*/  @P0 LDG.E.64 R4, desc[UR12][R4.64+0x8] ;  /* 0x0000080c04040981 */ /* 0x000ee8000c1e1b00 */
[----:B------:R-:W3:Y:S01]  /*1760*/  @P0 LDG.E.64 R18, desc[UR12][R12.64] ;  /* 0x0000000c0c120981 */ /* 0x000ee2000c1e1b00 */
[----:B------:R-:W-:-:S05]  /*1770*/  @P0 IADD3 R23, PT, PT, R6, R23, RZ ;  /* 0x0000001706170210 */ /* 0x000fca0007ffe0ff */
[----:B------:R-:W-:-:S04]  /*1780*/  @P0 IMAD R23, R23, UR7, R0 ;  /* 0x0000000717170c24 */ /* 0x000fc8000f8e0200 */
[----:B0-----:R-:W-:Y:S01]  /*1790*/  @P0 IMAD.WIDE R8, R23, 0x8, R20 ;  /* 0x0000000817080825 */ /* 0x001fe200078e0214 */
[----:B---3--:R-:W-:-:S07]  /*17a0*/  @P0 DMUL R18, R4, R18 ;  /* 0x0000001204120228 */ /* 0x008fce0000000000 */
[----:B------:R2:W-:Y:S04]  /*17b0*/  @P0 STG.E.64 desc[UR12][R8.64], R18 ;  /* 0x0000001208000986 */ /* 0x0005e8000c101b0c */
[----:B------:R-:W3:Y:S01]  /*17c0*/  @!P0 LDG.E.64 R14, desc[UR12][R12.64] ;  /* 0x0000000c0c0e8981 */ /* 0x000ee2000c1e1b00 */
[----:B------:R-:W-:-:S03]  /*17d0*/  IADD3 R7, PT, PT, R7, 0x2, RZ ;  /* 0x0000000207077810 */ /* 0x000fc60007ffe0ff */
[----:B---3--:R2:W-:Y:S04]  /*17e0*/  @!P0 STG.E.64 desc[UR12][R10.64], R14 ;  /* 0x0000000e0a008986 */ /* 0x0085e8000c101b0c */
.L_x_8:
[----:B------:R-:W-:-:S06]  /*17f0*/  ULOP3.LUT UR4, UR8, 0x1, URZ, 0xc0, !UPT ;  /* 0x0000000108047892 */ /* 0x000fcc000f8ec0ff */
[----:B------:R-:W-:-:S05]  /*1800*/  IMAD.U32 R4, RZ, RZ, UR4 ;  /* 0x00000004ff047e24 */ /* 0x000fca000f8e00ff */
[----:B------:R-:W-:-:S13]  /*1810*/  ISETP.NE.U32.AND P0, PT, R4, 0x1, PT ;  /* 0x000000010400780c */ /* 0x000fda0003f05070 */
[----:B------:R-:W-:Y:S05]  /*1820*/  @!P0 EXIT ;  /* 0x000000000000894d */ /* 0x000fea0003800000 */
[----:B------:R-:W-:-:S13]  /*1830*/  ISETP.NE.AND P0, PT, R7, UR8, PT ;  /* 0x0000000807007c0c */ /* 0x000fda000bf05270 */
[----:B------:R-:W-:Y:S05]  /*1840*/  @!P0 BRA `(.L_x_9) ;  /* 0x0000000000308947 */ /* 0x000fea0003800000 */
[----:B------:R-:W4:Y:S01]  /*1850*/  LDC.64 R4, c[0x0][0x380] ;  /* 0x0000e000ff047b82 */ /* 0x000f220000000a00 */
[----:B------:R-:W-:Y:S01]  /*1860*/  IADD3 R2, PT, PT, R2, R7, RZ ;  /* 0x0000000702027210 */ /* 0x000fe20007ffe0ff */
[----:B01----:R-:W5:Y:S06]  /*1870*/  LDG.E.64 R12, desc[UR12][R12.64] ;  /* 0x0000000c0c0c7981 */ /* 0x003f6c000c1e1b00 */
[----:B------:R-:W0:Y:S01]  /*1880*/  LDC.64 R6, c[0x0][0x3a8] ;  /* 0x0000ea00ff067b82 */ /* 0x000e220000000a00 */
[----:B----4-:R-:W-:-:S06]  /*1890*/  IMAD.WIDE R4, R2, 0x8, R4 ;  /* 0x0000000802047825 */ /* 0x010fcc00078e0204 */
[----:B------:R-:W5:Y:S01]  /*18a0*/  LDG.E.64 R4, desc[UR12][R4.64] ;  /* 0x0000000c04047981 */ /* 0x000f62000c1e1b00 */
[----:B------:R-:W-:-:S05]  /*18b0*/  IADD3 R3, PT, PT, R3, R2, RZ ;  /* 0x0000000203037210 */ /* 0x000fca0007ffe0ff */
[----:B--23--:R-:W-:-:S04]  /*18c0*/  IMAD R9, R3, UR7, R0 ;  /* 0x0000000703097c24 */ /* 0x00cfc8000f8e0200 */
[----:B0-----:R-:W-:Y:S01]  /*18d0*/  IMAD.WIDE R6, R9, 0x8, R6 ;  /* 0x0000000809067825 */ /* 0x001fe200078e0206 */
[----:B-----5:R-:W-:-:S07]  /*18e0*/  DMUL R2, R4, R12 ;  /* 0x0000000c04027228 */ /* 0x020fce0000000000 */
[----:B------:R-:W-:Y:S01]  /*18f0*/  STG.E.64 desc[UR12][R6.64], R2 ;  /* 0x0000000206007986 */ /* 0x000fe2000c101b0c */
[----:B------:R-:W-:Y:S05]  /*1900*/  EXIT ;  /* 0x000000000000794d */ /* 0x000fea0003800000 */
.L_x_9:
[----:B01----:R-:W4:Y:S04]  /*1910*/  LDG.E.64 R12, desc[UR12][R12.64] ;  /* 0x0000000c0c0c7981 */ /* 0x003f28000c1e1b00 */
[----:B----4-:R-:W-:Y:S01]  /*1920*/  STG.E.64 desc[UR12][R10.64], R12 ;  /* 0x0000000c0a007986 */ /* 0x010fe2000c101b0c */
[----:B------:R-:W-:Y:S05]  /*1930*/  EXIT ;  /* 0x000000000000794d */ /* 0x000fea0003800000 */
.L_x_10:
[----:B------:R-:W-:-:S00]  /*1940*/  BRA `(.L_x_10) ;  /* 0xfffffffc00fc7947 */ /* 0x000fc0000383ffff */
[----:B------:R-:W-:-:S00]  /*1950*/  NOP ;  /* 0x0000000000007918 */ /* 0x000fc00000000000 */
        /* <DEDUP_REMOVED lines=10> */
.L_x_17:


//--------------------- .text._Z23cudaBackPropagateOutputPdS_S_S_S_S_ii --------------------------
	.section	.text._Z23cudaBackPropagateOutputPdS_S_S_S_S_ii,"ax",@progbits
	.align	128
        .global         _Z23cudaBackPropagateOutputPdS_S_S_S_S_ii
        .type           _Z23cudaBackPropagateOutputPdS_S_S_S_S_ii,@function
        .size           _Z23cudaBackPropagateOutputPdS_S_S_S_S_ii,(.L_x_18 - _Z23cudaBackPropagateOutputPdS_S_S_S_S_ii)
        .other          _Z23cudaBackPropagateOutputPdS_S_S_S_S_ii,@"STO_CUDA_ENTRY STV_DEFAULT"
_Z23cudaBackPropagateOutputPdS_S_S_S_S_ii:
.text._Z23cudaBackPropagateOutputPdS_S_S_S_S_ii:
[----:B------:R-:W-:Y:S01]  /*0000*/  LDC R1, c[0x0][0x37c] ;  /* 0x0000df00ff017b82 */ /* 0x000fe20000000800 */
[----:B------:R-:W0:Y:S07]  /*0010*/  S2R R2, SR_TID.Y ;  /* 0x0000000000027919 */ /* 0x000e2e0000002200 */
[----:B------:R-:W1:Y:S01]  /*0020*/  LDC R0, c[0x0][0x360] ;  /* 0x0000d800ff007b82 */ /* 0x000e620000000800 */
[----:B------:R-:W2:Y:S01]  /*0030*/  LDCU.64 UR6, c[0x0][0x3b0] ;  /* 0x00007600ff0677ac */ /* 0x000ea20008000a00 */
[----:B------:R-:W1:Y:S06]  /*0040*/  S2R R3, SR_TID.X ;  /* 0x0000000000037919 */ /* 0x000e6c0000002100 */
[----:B------:R-:W0:Y:S08]  /*0050*/  S2UR UR5, SR_CTAID.Y ;  /* 0x00000000000579c3 */ /* 0x000e300000002600 */
[----:B------:R-:W0:Y:S08]  /*0060*/  LDC R5, c[0x0][0x364] ;  /* 0x0000d900ff057b82 */ /* 0x000e300000000800 */
[----:B------:R-:W1:Y:S01]  /*0070*/  S2UR UR4, SR_CTAID.X ;  /* 0x00000000000479c3 */ /* 0x000e620000002500 */
[----:B0-----:R-:W-:-:S05]  /*0080*/  IMAD R5, R5, UR5, R2 ;  /* 0x0000000505057c24 */ /* 0x001fca000f8e0202 */
[----:B--2---:R-:W-:Y:S01]  /*0090*/  ISETP.GT.AND P0, PT, R5, UR7, PT ;  /* 0x0000000705007c0c */ /* 0x004fe2000bf04270 */
[----:B-1----:R-:W-:-:S05]  /*00a0*/  IMAD R0, R0, UR4, R3 ;  /* 0x0000000400007c24 */ /* 0x002fca000f8e0203 */
[----:B------:R-:W-:-:S13]  /*00b0*/  ISETP.GE.OR P0, PT, R0, UR6, P0 ;  /* 0x0000000600007c0c */ /* 0x000fda0008706670 */
[----:B------:R-:W-:Y:S05]  /*00c0*/  @P0 EXIT ;  /* 0x000000000000094d */ /* 0x000fea0003800000 */
[----:B------:R-:W0:Y:S01]  /*00d0*/  LDC.64 R6, c[0x0][0x390] ;  /* 0x0000e400ff067b82 */ /* 0x000e220000000a00 */
[----:B------:R-:W1:Y:S07]  /*00e0*/  LDCU.64 UR4, c[0x0][0x358] ;  /* 0x00006b00ff0477ac */ /* 0x000e6e0008000a00 */
[----:B------:R-:W2:Y:S08]  /*00f0*/  LDC.64 R10, c[0x0][0x3a0] ;  /* 0x0000e800ff0a7b82 */ /* 0x000eb00000000a00 */
[----:B------:R-:W3:Y:S01]  /*0100*/  LDC.64 R12, c[0x0][0x3a8] ;  /* 0x0000ea00ff0c7b82 */ /* 0x000ee20000000a00 */
[----:B0-----:R-:W-:-:S06]  /*0110*/  IMAD.WIDE R6, R0, 0x8, R6 ;  /* 0x0000000800067825 */ /* 0x001fcc00078e0206 */
[----:B-1----:R-:W4:Y:S02]  /*0120*/  LDG.E.64 R6, desc[UR4][R6.64] ;  /* 0x0000000406067981 */ /* 0x002f24000c1e1b00 */
[----:B----4-:R-:W-:-:S14]  /*0130*/  DSETP.GT.AND P0, PT, R6, RZ, PT ;  /* 0x000000ff0600722a */ /* 0x010fdc0003f04000 */
[----:B------:R-:W0:Y:S02]  /*0140*/  @P0 LDC.64 R8, c[0x0][0x398] ;  /* 0x0000e600ff080b82 */ /* 0x000e240000000a00 */
[----:B0-----:R-:W-:-:S06]  /*0150*/  @P0 IMAD.WIDE R8, R0, 0x8, R8 ;  /* 0x0000000800080825 */ /* 0x001fcc00078e0208 */
[----:B------:R-:W4:Y:S01]  /*0160*/  @P0 LDG.E.64 R8, desc[UR4][R8.64] ;  /* 0x0000000408080981 */ /* 0x000f22000c1e1b00 */
[----:B------:R-:W-:Y:S02]  /*0170*/  ISETP.NE.AND P1, PT, R5, UR7, PT ;  /* 0x0000000705007c0c */ /* 0x000fe4000bf25270 */
[----:B------:R-:W-:-:S11]  /*0180*/  CS2R R2, SRZ ;  /* 0x0000000000027805 */ /* 0x000fd6000001ff00 */
[----:B------:R-:W-:-:S05]  /*0190*/  @!P1 IMAD R4, R0, UR7, R0 ;  /* 0x0000000700049c24 */ /* 0x000fca000f8e0200 */
[----:B------:R-:W-:Y:S01]  /*01a0*/  @!P1 IADD3.X R15, PT, PT, R4, UR7, RZ, PT, !PT ;  /* 0x00000007040f9c10 */ /* 0x000fe2000bffe4ff */
[----:B----4-:R-:W-:Y:S01]  /*01b0*/  @P0 DADD R2, -R6, R8 ;  /* 0x0000000006020229 */ /* 0x010fe20000000108 */
[----:B--2---:R-:W-:-:S04]  /*01c0*/  @!P1 IMAD.WIDE R6, R0, 0x8, R10 ;  /* 0x0000000800069825 */ /* 0x004fc800078e020a */
[----:B---3--:R-:W-:Y:S02]  /*01d0*/  @!P1 IMAD.WIDE R10, R15, 0x8, R12 ;  /* 0x000000080f0a9825 */ /* 0x008fe400078e020c */
[----:B------:R0:W-:Y:S04]  /*01e0*/  @!P1 STG.E.64 desc[UR4][R6.64], R2 ;  /* 0x0000000206009986 */ /* 0x0001e8000c101b04 */
[----:B------:R0:W-:Y:S01]  /*01f0*/  @!P1 STG.E.64 desc[UR4][R10.64+-0x8], R2 ;  /* 0xfffff8020a009986 */ /* 0x0001e2000c101b04 */
[----:B------:R-:W-:Y:S05]  /*0200*/  @!P1 EXIT ;  /* 0x000000000000994d */ /* 0x000fea0003800000 */
[----:B0-----:R-:W0:Y:S01]  /*0210*/  LDC.64 R6, c[0x0][0x380] ;  /* 0x0000e000ff067b82 */ /* 0x001e220000000a00 */
[----:B------:R-:W-:-:S04]  /*0220*/  IMAD R9, R0, UR7, R5 ;  /* 0x0000000700097c24 */ /* 0x000fc8000f8e0205 */
[----:B0-----:R-:W-:-:S03]  /*0230*/  IMAD.WIDE R4, R9, 0x8, R6 ;  /* 0x0000000809047825 */ /* 0x001fc600078e0206 */
[----:B------:R-:W0:Y:S03]  /*0240*/  LDC.64 R6, c[0x0][0x3a8] ;  /* 0x0000ea00ff067b82 */ /* 0x000e260000000a00 */
[----:B------:R-:W2:Y:S01]  /*0250*/  LDG.E.64 R4, desc[UR4][R4.64] ;  /* 0x0000000404047981 */ /* 0x000ea2000c1e1b00 */
[----:B------:R-:W-:-:S05]  /*0260*/  IADD3 R9, PT, PT, R0, R9, RZ ;  /* 0x0000000900097210 */ /* 0x000fca0007ffe0ff */
[----:B0-----:R-:W-:Y:S01]  /*0270*/  IMAD.WIDE R6, R9, 0x8, R6 ;  /* 0x0000000809067825 */ /* 0x001fe200078e0206 */
[----:B--2---:R-:W-:-:S07]  /*0280*/  DMUL R2, R4, R2 ;  /* 0x0000000204027228 */ /* 0x004fce0000000000 */
[----:B------:R-:W-:Y:S01]  /*0290*/  STG.E.64 desc[UR4][R6.64], R2 ;  /* 0x0000000206007986 */ /* 0x000fe2000c101b04 */
[----:B------:R-:W-:Y:S05]  /*02a0*/  EXIT ;  /* 0x000000000000794d */ /* 0x000fea0003800000 */
.L_x_11:
        /* <DEDUP_REMOVED lines=13> */
.L_x_18:


//--------------------- .text._Z15cudaFeedForwardPdS_S_S_iii --------------------------
	.section	.text._Z15cudaFeedForwardPdS_S_S_iii,"ax",@progbits
	.align	128
        .global         _Z15cudaFeedForwardPdS_S_S_iii
        .type           _Z15cudaFeedForwardPdS_S_S_iii,@function
        .size           _Z15cudaFeedForwardPdS_S_S_iii,(.L_x_19 - _Z15cudaFeedForwardPdS_S_S_iii)
        .other          _Z15cudaFeedForwardPdS_S_S_iii,@"STO_CUDA_ENTRY STV_DEFAULT"
_Z15cudaFeedForwardPdS_S_S_iii:
.text._Z15cudaFeedForwardPdS_S_S_iii:
[----:B------:R-:W-:Y:S01]  /*0000*/  LDC R1, c[0x0][0x37c] ;  /* 0x0000df00ff017b82 */ /* 0x000fe20000000800 */
[----:B------:R-:W0:Y:S07]  /*0010*/  S2R R2, SR_TID.Y ;  /* 0x0000000000027919 */ /* 0x000e2e0000002200 */
[----:B------:R-:W1:Y:S01]  /*0020*/  LDC R6, c[0x0][0x360] ;  /* 0x0000d800ff067b82 */ /* 0x000e620000000800 */
[----:B------:R-:W2:Y:S01]  /*0030*/  LDCU UR6, c[0x0][0x3a0] ;  /* 0x00007400ff0677ac */ /* 0x000ea20008000800 */
[----:B------:R-:W1:Y:S06]  /*0040*/  S2R R5, SR_TID.X ;  /* 0x0000000000057919 */ /* 0x000e6c0000002100 */
[----:B------:R-:W0:Y:S08]  /*0050*/  S2UR UR5, SR_CTAID.Y ;  /* 0x00000000000579c3 */ /* 0x000e300000002600 */
[----:B------:R-:W0:Y:S08]  /*0060*/  LDC R3, c[0x0][0x364] ;  /* 0x0000d900ff037b82 */ /* 0x000e300000000800 */
[----:B------:R-:W1:Y:S08]  /*0070*/  S2UR UR4, SR_CTAID.X ;  /* 0x00000000000479c3 */ /* 0x000e700000002500 */
[----:B------:R-:W3:Y:S01]  /*0080*/  LDC R0, c[0x0][0x3a8] ;  /* 0x0000ea00ff007b82 */ /* 0x000ee20000000800 */
[----:B0-----:R-:W-:-:S02]  /*0090*/  IMAD R3, R3, UR5, R2 ;  /* 0x0000000503037c24 */ /* 0x001fc4000f8e0202 */
[----:B-1----:R-:W-:-:S03]  /*00a0*/  IMAD R6, R6, UR4, R5 ;  /* 0x0000000406067c24 */ /* 0x002fc6000f8e0205 */
[----:B---3--:R-:W-:-:S04]  /*00b0*/  ISETP.GE.AND P0, PT, R3, R0, PT ;  /* 0x000000000300720c */ /* 0x008fc80003f06270 */
[----:B--2---:R-:W-:-:S13]  /*00c0*/  ISETP.GE.OR P0, PT, R6, UR6, P0 ;  /* 0x0000000606007c0c */ /* 0x004fda0008706670 */
[----:B------:R-:W-:Y:S05]  /*00d0*/  @P0 EXIT ;  /* 0x000000000000094d */ /* 0x000fea0003800000 */
[----:B------:R-:W0:Y:S01]  /*00e0*/  LDC R5, c[0x0][0x3a4] ;  /* 0x0000e900ff057b82 */ /* 0x000e220000000800 */
[----:B------:R-:W1:Y:S07]  /*00f0*/  LDCU.64 UR4, c[0x0][0x358] ;  /* 0x00006b00ff0477ac */ /* 0x000e6e0008000a00 */
[----:B------:R-:W2:Y:S01]  /*0100*/  LDC.64 R8, c[0x0][0x388] ;  /* 0x0000e200ff087b82 */ /* 0x000ea20000000a00 */
[----:B0-----:R-:W-:Y:S01]  /*0110*/  IMAD R2, R0, R5, RZ ;  /* 0x0000000500027224 */ /* 0x001fe200078e02ff */
[----:B------:R-:W-:-:S04]  /*0120*/  ISETP.GE.AND P0, PT, R5, 0x1, PT ;  /* 0x000000010500780c */ /* 0x000fc80003f06270 */
[----:B------:R-:W-:-:S05]  /*0130*/  IADD3 R13, PT, PT, R3, R2, RZ ;  /* 0x00000002030d7210 */ /* 0x000fca0007ffe0ff */
[----:B--2---:R-:W-:-:S06]  /*0140*/  IMAD.WIDE R12, R13, 0x8, R8 ;  /* 0x000000080d0c7825 */ /* 0x004fcc00078e0208 */
[----:B-1----:R-:W5:Y:S01]  /*0150*/  LDG.E.64 R12, desc[UR4][R12.64] ;  /* 0x000000040c0c7981 */ /* 0x002f62000c1e1b00 */
[----:B------:R-:W-:Y:S05]  /*0160*/  @!P0 BRA `(.L_x_12) ;  /* 0x0000000400908947 */ /* 0x000fea0003800000 */
[C---:B------:R-:W-:Y:S01]  /*0170*/  ISETP.GE.U32.AND P1, PT, R5.reuse, 0x8, PT ;  /* 0x000000080500780c */ /* 0x040fe20003f26070 */
[----:B------:R-:W-:Y:S01]  /*0180*/  HFMA2 R25, -RZ, RZ, 0, 0 ;  /* 0x00000000ff197431 */ /* 0x000fe200000001ff */
[----:B------:R-:W-:Y:S01]  /*0190*/  LOP3.LUT R4, R5, 0x7, RZ, 0xc0, !PT ;  /* 0x0000000705047812 */ /* 0x000fe200078ec0ff */
[----:B------:R-:W-:-:S03]  /*01a0*/  IMAD R6, R6, UR6, RZ ;  /* 0x0000000606067c24 */ /* 0x000fc6000f8e02ff */
[----:B------:R-:W-:-:S07]  /*01b0*/  ISETP.NE.AND P0, PT, R4, RZ, PT ;  /* 0x000000ff0400720c */ /* 0x000fce0003f05270 */
[----:B------:R-:W-:Y:S06]  /*01c0*/  @!P1 BRA `(.L_x_13) ;  /* 0x0000000000ac9947 */ /* 0x000fec0003800000 */
[----:B------:R-:W-:Y:S02]  /*01d0*/  LOP3.LUT R25, R5, 0x7ffffff8, RZ, 0xc0, !PT ;  /* 0x7ffffff805197812 */ /* 0x000fe400078ec0ff */
[----:B------:R-:W-:Y:S02]  /*01e0*/  MOV R26, R6 ;  /* 0x00000006001a7202 */ /* 0x000fe40000000f00 */
[----:B------:R-:W-:Y:S02]  /*01f0*/  MOV R7, R3 ;  /* 0x0000000300077202 */ /* 0x000fe40000000f00 */
[----:B------:R-:W-:-:S07]  /*0200*/  IADD3 R24, PT, PT, -R25, RZ, RZ ;  /* 0x000000ff19187210 */ /* 0x000fce0007ffe1ff */
.L_x_14:
[----:B------:R-:W0:Y:S01]  /*0210*/  LDC.64 R28, c[0x0][0x380] ;  /* 0x0000e000ff1c7b82 */ /* 0x000e220000000a00 */
[----:B------:R-:W-:-:S05]  /*0220*/  IMAD.WIDE R20, R7, 0x8, R8 ;  /* 0x0000000807147825 */ /* 0x000fca00078e0208 */
[----:B------:R1:W2:Y:S01]  /*0230*/  LDG.E.64 R16, desc[UR4][R20.64] ;  /* 0x0000000414107981 */ /* 0x0002a2000c1e1b00 */
[----:B0-----:R-:W-:-:S05]  /*0240*/  IMAD.WIDE R28, R26, 0x8, R28 ;  /* 0x000000081a1c7825 */ /* 0x001fca00078e021c */
[----:B------:R-:W2:Y:S01]  /*0250*/  LDG.E.64 R10, desc[UR4][R28.64] ;  /* 0x000000041c0a7981 */ /* 0x000ea2000c1e1b00 */
[----:B-1----:R-:W-:-:S05]  /*0260*/  IMAD.WIDE R20, R0, 0x8, R20 ;  /* 0x0000000800147825 */ /* 0x002fca00078e0214 */
[----:B------:R-:W3:Y:S01]  /*0270*/  LDG.E.64 R14, desc[UR4][R20.64] ;  /* 0x00000004140e7981 */ /* 0x000ee2000c1e1b00 */
[----:B------:R-:W-:-:S05]  /*0280*/  IMAD.WIDE R22, R0, 0x8, R20 ;  /* 0x0000000800167825 */ /* 0x000fca00078e0214 */
[----:B------:R0:W4:Y:S01]  /*0290*/  LDG.E.64 R18, desc[UR4][R22.64] ;  /* 0x0000000416127981 */ /* 0x000122000c1e1b00 */
[----:B--2--5:R-:W-:-:S03]  /*02a0*/  DFMA R16, R10, R16, R12 ;  /* 0x000000100a10722b */ /* 0x024fc6000000000c */
[----:B------:R-:W3:Y:S04]  /*02b0*/  LDG.E.64 R12, desc[UR4][R28.64+0x8] ;  /* 0x000008041c0c7981 */ /* 0x000ee8000c1e1b00 */
[----:B------:R-:W4:Y:S01]  /*02c0*/  LDG.E.64 R10, desc[UR4][R28.64+0x10] ;  /* 0x000010041c0a7981 */ /* 0x000f22000c1e1b00 */
[C---:B0-----:R-:W-:Y:S01]  /*02d0*/  IMAD.WIDE R22, R0.reuse, 0x8, R22 ;  /* 0x0000000800167825 */ /* 0x041fe200078e0216 */
[----:B---3--:R-:W-:Y:S02]  /*02e0*/  DFMA R14, R12, R14, R16 ;  /* 0x0000000e0c0e722b */ /* 0x008fe40000000010 */
[----:B------:R-:W2:Y:S01]  /*02f0*/  LDG.E.64 R12, desc[UR4][R28.64+0x18] ;  /* 0x000018041c0c7981 */ /* 0x000ea2000c1e1b00 */
[----:B------:R-:W-:-:S05]  /*0300*/  IMAD.WIDE R16, R0, 0x8, R22 ;  /* 0x0000000800107825 */ /* 0x000fca00078e0216 */
[----:B----4-:R-:W-:Y:S01]  /*0310*/  DFMA R18, R10, R18, R14 ;  /* 0x000000120a12722b */ /* 0x010fe2000000000e */
[----:B------:R-:W3:Y:S04]  /*0320*/  LDG.E.64 R20, desc[UR4][R16.64] ;  /* 0x0000000410147981 */ /* 0x000ee8000c1e1b00 */
[----:B------:R-:W2:Y:S04]  /*0330*/  LDG.E.64 R14, desc[UR4][R22.64] ;  /* 0x00000004160e7981 */ /* 0x000ea8000c1e1b00 */
[----:B------:R-:W3:Y:S01]  /*0340*/  LDG.E.64 R10, desc[UR4][R28.64+0x20] ;  /* 0x000020041c0a7981 */ /* 0x000ee2000c1e1b00 */
[----:B--2---:R-:W-:Y:S01]  /*0350*/  DFMA R14, R12, R14, R18 ;  /* 0x0000000e0c0e722b */ /* 0x004fe20000000012 */
[----:B------:R-:W-:-:S02]  /*0360*/  IMAD.WIDE R12, R0, 0x8, R16 ;  /* 0x00000008000c7825 */ /* 0x000fc400078e0210 */
[----:B------:R-:W2:Y:S04]  /*0370*/  LDG.E.64 R16, desc[UR4][R28.64+0x28] ;  /* 0x000028041c107981 */ /* 0x000ea8000c1e1b00 */
[----:B------:R-:W2:Y:S01]  /*0380*/  LDG.E.64 R18, desc[UR4][R12.64] ;  /* 0x000000040c127981 */ /* 0x000ea2000c1e1b00 */
[----:B---3--:R-:W-:Y:S01]  /*0390*/  DFMA R20, R10, R20, R14 ;  /* 0x000000140a14722b */ /* 0x008fe2000000000e */
[----:B------:R-:W-:-:S05]  /*03a0*/  IMAD.WIDE R10, R0, 0x8, R12 ;  /* 0x00000008000a7825 */ /* 0x000fca00078e020c */
[----:B------:R-:W3:Y:S01]  /*03b0*/  LDG.E.64 R14, desc[UR4][R10.64] ;  /* 0x000000040a0e7981 */ /* 0x000ee2000c1e1b00 */
[----:B------:R-:W-:-:S03]  /*03c0*/  IMAD.WIDE R22, R0, 0x8, R10 ;  /* 0x0000000800167825 */ /* 0x000fc600078e020a */
[----:B------:R-:W3:Y:S04]  /*03d0*/  LDG.E.64 R12, desc[UR4][R28.64+0x30] ;  /* 0x000030041c0c7981 */ /* 0x000ee8000c1e1b00 */
[----:B------:R-:W4:Y:S04]  /*03e0*/  LDG.E.64 R22, desc[UR4][R22.64] ;  /* 0x0000000416167981 */ /* 0x000f28000c1e1b00 */
[----:B------:R-:W4:Y:S01]  /*03f0*/  LDG.E.64 R10, desc[UR4][R28.64+0x38] ;  /* 0x000038041c0a7981 */ /* 0x000f22000c1e1b00 */
[----:B------:R-:W-:-:S04]  /*0400*/  IADD3 R24, PT, PT, R24, 0x8, RZ ;  /* 0x0000000818187810 */ /* 0x000fc80007ffe0ff */
[----:B------:R-:W-:Y:S02]  /*0410*/  ISETP.NE.AND P1, PT, R24, RZ, PT ;  /* 0x000000ff1800720c */ /* 0x000fe40003f25270 */
[----:B------:R-:W-:Y:S02]  /*0420*/  LEA R7, R0, R7, 0x3 ;  /* 0x0000000700077211 */ /* 0x000fe400078e18ff */
[----:B------:R-:W-:Y:S01]  /*0430*/  IADD3 R26, PT, PT, R26, 0x8, RZ ;  /* 0x000000081a1a7810 */ /* 0x000fe20007ffe0ff */
[----:B--2---:R-:W-:-:S08]  /*0440*/  DFMA R16, R16, R18, R20 ;  /* 0x000000121010722b */ /* 0x004fd00000000014 */
[----:B---3--:R-:W-:-:S08]  /*0450*/  DFMA R14, R12, R14, R16 ;  /* 0x0000000e0c0e722b */ /* 0x008fd00000000010 */
[----:B----4-:R-:W-:Y:S01]  /*0460*/  DFMA R12, R10, R22, R14 ;  /* 0x000000160a0c722b */ /* 0x010fe2000000000e */
[----:B------:R-:W-:Y:S10]  /*0470*/  @P1 BRA `(.L_x_14) ;  /* 0xfffffffc00641947 */ /* 0x000ff4000383ffff */
.L_x_13:
[----:B------:R-:W-:Y:S05]  /*0480*/  @!P0 BRA `(.L_x_12) ;  /* 0x0000000000c88947 */ /* 0x000fea0003800000 */
[----:B------:R-:W-:Y:S02]  /*0490*/  ISETP.GE.U32.AND P0, PT, R4, 0x4, PT ;  /* 0x000000040400780c */ /* 0x000fe40003f06070 */
[----:B------:R-:W-:-:S04]  /*04a0*/  LOP3.LUT R7, R5, 0x3, RZ, 0xc0, !PT ;  /* 0x0000000305077812 */ /* 0x000fc800078ec0ff */
[----:B------:R-:W-:-:S07]  /*04b0*/  ISETP.NE.AND P1, PT, R7, RZ, PT ;  /* 0x000000ff0700720c */ /* 0x000fce0003f25270 */
[----:B------:R-:W-:Y:S06]  /*04c0*/  @!P0 BRA `(.L_x_15) ;  /* 0x0000000000548947 */ /* 0x000fec0003800000 */
[----:B------:R-:W0:Y:S01]  /*04d0*/  LDC.64 R10, c[0x0][0x380] ;  /* 0x0000e000ff0a7b82 */ /* 0x000e220000000a00 */
[----:B------:R-:W-:Y:S01]  /*04e0*/  IADD3 R17, PT, PT, R6, R25, RZ ;  /* 0x0000001906117210 */ /* 0x000fe20007ffe0ff */
[----:B------:R-:W-:-:S04]  /*04f0*/  IMAD R15, R25, R0, R3 ;  /* 0x00000000190f7224 */ /* 0x000fc800078e0203 */
[----:B------:R-:W-:-:S05]  /*0500*/  IMAD.WIDE R14, R15, 0x8, R8 ;  /* 0x000000080f0e7825 */ /* 0x000fca00078e0208 */
[----:B------:R-:W2:Y:S01]  /*0510*/  LDG.E.64 R20, desc[UR4][R14.64] ;  /* 0x000000040e147981 */ /* 0x000ea2000c1e1b00 */
[----:B0-----:R-:W-:-:S05]  /*0520*/  IMAD.WIDE R10, R17, 0x8, R10 ;  /* 0x00000008110a7825 */ /* 0x001fca00078e020a */
[----:B------:R-:W2:Y:S01]  /*0530*/  LDG.E.64 R22, desc[UR4][R10.64] ;  /* 0x000000040a167981 */ /* 0x000ea2000c1e1b00 */
[----:B------:R-:W-:-:S03]  /*0540*/  IMAD.WIDE R18, R0, 0x8, R14 ;  /* 0x0000000800127825 */ /* 0x000fc600078e020e */
[----:B------:R-:W3:Y:S04]  /*0550*/  LDG.E.64 R14, desc[UR4][R10.64+0x8] ;  /* 0x000008040a0e7981 */ /* 0x000ee8000c1e1b00 */
[----:B------:R0:W3:Y:S04]  /*0560*/  LDG.E.64 R16, desc[UR4][R18.64] ;  /* 0x0000000412107981 */ /* 0x0000e8000c1e1b00 */
[----:B------:R-:W4:Y:S01]  /*0570*/  LDG.E.64 R28, desc[UR4][R10.64+0x18] ;  /* 0x000018040a1c7981 */ /* 0x000f22000c1e1b00 */
[----:B0-----:R-:W-:-:S04]  /*0580*/  IMAD.WIDE R18, R0, 0x8, R18 ;  /* 0x0000000800127825 */ /* 0x001fc800078e0212 */
[----:B------:R-:W-:-:S06]  /*0590*/  IMAD.WIDE R26, R0, 0x8, R18 ;  /* 0x00000008001a7825 */ /* 0x000fcc00078e0212 */
[----:B------:R-:W4:Y:S01]  /*05a0*/  LDG.E.64 R26, desc[UR4][R26.64] ;  /* 0x000000041a1a7981 */ /* 0x000f22000c1e1b00 */
[----:B--2--5:R-:W-:-:S03]  /*05b0*/  DFMA R12, R22, R20, R12 ;  /* 0x00000014160c722b */ /* 0x024fc6000000000c */
[----:B------:R-:W2:Y:S04]  /*05c0*/  LDG.E.64 R20, desc[UR4][R10.64+0x10] ;  /* 0x000010040a147981 */ /* 0x000ea8000c1e1b00 */
[----:B------:R-:W2:Y:S01]  /*05d0*/  LDG.E.64 R22, desc[UR4][R18.64] ;  /* 0x0000000412167981 */ /* 0x000ea2000c1e1b00 */
[----:B---3--:R-:W-:Y:S01]  /*05e0*/  DFMA R12, R14, R16, R12 ;  /* 0x000000100e0c722b */ /* 0x008fe2000000000c */
[----:B------:R-:W-:-:S07]  /*05f0*/  IADD3 R25, PT, PT, R25, 0x4, RZ ;  /* 0x0000000419197810 */ /* 0x000fce0007ffe0ff */
[----:B--2---:R-:W-:-:S08]  /*0600*/  DFMA R12, R20, R22, R12 ;  /* 0x00000016140c722b */ /* 0x004fd0000000000c */
[----:B----4-:R-:W-:-:S11]  /*0610*/  DFMA R12, R28, R26, R12 ;  /* 0x0000001a1c0c722b */ /* 0x010fd6000000000c */
.L_x_15:
[----:B------:R-:W-:Y:S05]  /*0620*/  @!P1 BRA `(.L_x_12) ;  /* 0x0000000000609947 */ /* 0x000fea0003800000 */
[----:B------:R-:W-:Y:S02]  /*0630*/  ISETP.NE.AND P0, PT, R7, 0x1, PT ;  /* 0x000000010700780c */ /* 0x000fe40003f05270 */
[----:B------:R-:W-:-:S04]  /*0640*/  LOP3.LUT R5, R5, 0x1, RZ, 0xc0, !PT ;  /* 0x0000000105057812 */ /* 0x000fc800078ec0ff */
[----:B------:R-:W-:-:S07]  /*0650*/  ISETP.NE.U32.AND P1, PT, R5, 0x1, PT ;  /* 0x000000010500780c */ /* 0x000fce0003f25070 */
[----:B------:R-:W0:Y:S01]  /*0660*/  @P0 LDC.64 R18, c[0x0][0x380] ;  /* 0x0000e000ff120b82 */ /* 0x000e220000000a00 */
[----:B------:R-:W-:Y:S01]  /*0670*/  @P0 IADD3 R5, PT, PT, R6, R25, RZ ;  /* 0x0000001906050210 */ /* 0x000fe20007ffe0ff */
[----:B------:R-:W-:-:S04]  /*0680*/  @P0 IMAD R21, R25, R0, R3 ;  /* 0x0000000019150224 */ /* 0x000fc800078e0203 */
[----:B------:R-:W-:Y:S02]  /*0690*/  @P0 IMAD.WIDE R20, R21, 0x8, R8 ;  /* 0x0000000815140825 */ /* 0x000fe400078e0208 */
[----:B------:R-:W1:Y:S01]  /*06a0*/  @!P1 LDC.64 R14, c[0x0][0x380] ;  /* 0x0000e000ff0e9b82 */ /* 0x000e620000000a00 */
[----:B------:R-:W-:Y:S01]  /*06b0*/  @P0 IADD3 R25, PT, PT, R25, 0x2, RZ ;  /* 0x0000000219190810 */ /* 0x000fe20007ffe0ff */
[----:B------:R-:W-:-:S03]  /*06c0*/  @P0 IMAD.WIDE R16, R0, 0x8, R20 ;  /* 0x0000000800100825 */ /* 0x000fc600078e0214 */
[----:B------:R-:W-:Y:S01]  /*06d0*/  @!P1 IADD3 R23, PT, PT, R6, R25, RZ ;  /* 0x0000001906179210 */ /* 0x000fe20007ffe0ff */
[----:B0-----:R-:W-:Y:S02]  /*06e0*/  @P0 IMAD.WIDE R18, R5, 0x8, R18 ;  /* 0x0000000805120825 */ /* 0x001fe400078e0212 */
[----:B------:R-:W2:Y:S04]  /*06f0*/  @P0 LDG.E.64 R16, desc[UR4][R16.64] ;  /* 0x0000000410100981 */ /* 0x000ea8000c1e1b00 */
[----:B------:R-:W3:Y:S04]  /*0700*/  @P0 LDG.E.64 R4, desc[UR4][R20.64] ;  /* 0x0000000414040981 */ /* 0x000ee8000c1e1b00 */
[----:B------:R-:W3:Y:S01]  /*0710*/  @P0 LDG.E.64 R10, desc[UR4][R18.64] ;  /* 0x00000004120a0981 */ /* 0x000ee2000c1e1b00 */
[----:B------:R-:W-:-:S03]  /*0720*/  @!P1 IMAD R25, R25, R0, R3 ;  /* 0x0000000019199224 */ /* 0x000fc600078e0203 */
[----:B------:R-:W2:Y:S01]  /*0730*/  @P0 LDG.E.64 R6, desc[UR4][R18.64+0x8] ;  /* 0x0000080412060981 */ /* 0x000ea2000c1e1b00 */
[----:B------:R-:W-:-:S04]  /*0740*/  @!P1 IMAD.WIDE R8, R25, 0x8, R8 ;  /* 0x0000000819089825 */ /* 0x000fc800078e0208 */
[----:B-1----:R-:W-:Y:S02]  /*0750*/  @!P1 IMAD.WIDE R14, R23, 0x8, R14 ;  /* 0x00000008170e9825 */ /* 0x002fe400078e020e */
[----:B------:R-:W4:Y:S04]  /*0760*/  @!P1 LDG.E.64 R8, desc[UR4][R8.64] ;  /* 0x0000000408089981 */ /* 0x000f28000c1e1b00 */
[----:B------:R-:W4:Y:S01]  /*0770*/  @!P1 LDG.E.64 R14, desc[UR4][R14.64] ;  /* 0x000000040e0e9981 */ /* 0x000f22000c1e1b00 */
[----:B---3-5:R-:W-:-:S08]  /*0780*/  @P0 DFMA R4, R10, R4, R12 ;  /* 0x000000040a04022b */ /* 0x028fd0000000000c */
[----:B--2---:R-:W-:-:S08]  /*0790*/  @P0 DFMA R12, R6, R16, R4 ;  /* 0x00000010060c022b */ /* 0x004fd00000000004 */
[----:B----4-:R-:W-:-:S11]  /*07a0*/  @!P1 DFMA R12, R14, R8, R12 ;  /* 0x000000080e0c922b */ /* 0x010fd6000000000c */
.L_x_12:
[----:B------:R-:W0:Y:S01]  /*07b0*/  LDC.64 R4, c[0x0][0x390] ;  /* 0x0000e400ff047b82 */ /* 0x000e220000000a00 */
[----:B-----5:R-:W-:Y:S01]  /*07c0*/  DSETP.GTU.AND P0, PT, R12, RZ, PT ;  /* 0x000000ff0c00722a */ /* 0x020fe20003f0c000 */
[----:B------:R-:W-:-:S05]  /*07d0*/  IMAD R11, R3, R2, RZ ;  /* 0x00000002030b7224 */ /* 0x000fca00078e02ff */
[----:B------:R-:W-:Y:S01]  /*07e0*/  FSEL R6, R12, RZ, P0 ;  /* 0x000000ff0c067208 */ /* 0x000fe20000000000 */
[----:B------:R-:W1:Y:S01]  /*07f0*/  LDC.64 R8, c[0x0][0x398] ;  /* 0x0000e600ff087b82 */ /* 0x000e620000000a00 */
[----:B------:R-:W-:Y:S01]  /*0800*/  FSEL R7, R13, RZ, P0 ;  /* 0x000000ff0d077208 */ /* 0x000fe20000000000 */
[----:B0-----:R-:W-:-:S05]  /*0810*/  IMAD.WIDE R2, R11, 0x8, R4 ;  /* 0x000000080b027825 */ /* 0x001fca00078e0204 */
[----:B------:R-:W-:Y:S01]  /*0820*/  STG.E.64 desc[UR4][R2.64], R12 ;  /* 0x0000000c02007986 */ /* 0x000fe2000c101b04 */
[----:B-1----:R-:W-:-:S05]  /*0830*/  IMAD.WIDE R4, R11, 0x8, R8 ;  /* 0x000000080b047825 */ /* 0x002fca00078e0208 */
[----:B------:R-:W-:Y:S01]  /*0840*/  STG.E.64 desc[UR4][R4.64], R6 ;  /* 0x0000000604007986 */ /* 0x000fe2000c101b04 */
[----:B------:R-:W-:Y:S05]  /*0850*/  EXIT ;  /* 0x000000000000794d */ /* 0x000fea0003800000 */
.L_x_16:
        /* <DEDUP_REMOVED lines=10> */
.L_x_19:


//--------------------- .nv.shared.reserved.0     --------------------------
	.section	.nv.shared.reserved.0,"aw",@nobits
	.weak		__nv_reservedSMEM_offset_0_alias
	.size		__nv_reservedSMEM_offset_0_alias, 0, 64
	.other		__nv_reservedSMEM_offset_0_alias,@"STO_CUDA_RESERVED_SHARED STV_DEFAULT"
__nv_reservedSMEM_offset_0_alias:
	.zero		0
	.zero		64


//--------------------- .nv.constant0._Z19cudaBackPropagationPdS_S_S_S_S_S_iiii --------------------------
	.section	.nv.constant0._Z19cudaBackPropagationPdS_S_S_S_S_S_iiii,"a",@progbits
	.sectionflags	@""
	.align	4
.nv.constant0._Z19cudaBackPropagationPdS_S_S_S_S_S_iiii:
	.zero		968


//--------------------- .nv.constant0._Z23cudaBackPropagateOutputPdS_S_S_S_S_ii --------------------------
	.section	.nv.constant0._Z23cudaBackPropagateOutputPdS_S_S_S_S_ii,"a",@progbits
	.sectionflags	@""
	.align	4
.nv.constant0._Z23cudaBackPropagateOutputPdS_S_S_S_S_ii:
	.zero		952


//--------------------- .nv.constant0._Z15cudaFeedForwardPdS_S_S_iii --------------------------
	.section	.nv.constant0._Z15cudaFeedForwardPdS_S_S_iii,"a",@progbits
	.sectionflags	@""
	.align	4
.nv.constant0._Z15cudaFeedForwardPdS_S_S_iii:
	.zero		940


//--------------------- SYMBOLS --------------------------

	.type		.nv.reservedSmem.offset0,@object
	.size		.nv.reservedSmem.offset0,0x4
